	.target	sm_90a

	.elftype	@"ET_EXEC"


//--------------------- .note.nv.tkinfo           --------------------------
	.section	.note.nv.tkinfo,"",@"SHT_NOTE"
	.sectionflags	@"SHF_NOTE_NV_TKINFO"
	.tkinfo
        /*0018*/ 	.word	0x00000002
        /*0030*/ 	.string	""
        /*0030*/ 	.string	"ptxas"
        /*0030*/ 	.string	"Cuda compilation tools, release 13.0, V13.0.88"
        /*0030*/ 	.string	"Build cuda_13.0.r13.0/compiler.36424714_0"
        /*0030*/ 	.string	"-arch sm_90a -m 64 "



//--------------------- .note.nv.cuinfo           --------------------------
	.section	.note.nv.cuinfo,"",@"SHT_NOTE"
	.sectionflags	@"SHF_NOTE_NV_CUINFO"
        /*0018*/ 	.short	0x0002
        /*001a*/ 	.short	0x005a
        /*001c*/ 	.short	0x0082
	.zero		2


//--------------------- .nv.info                  --------------------------
	.section	.nv.info,"",@"SHT_CUDA_INFO"
	.align	4


	//----- nvinfo : EIATTR_REGCOUNT
	.align		4
        /*0000*/ 	.byte	0x04, 0x2f
        /*0002*/ 	.short	(.L_12 - .L_11)
	.align		4
.L_11:
        /*0004*/ 	.word	index@(_ZN7cutlass13device_kernelINS_4conv6kernel13ConvUniversalINS1_16ConvProblemShapeILNS1_8OperatorE1ELi3EEENS1_10collective14CollectiveConvINS1_46MainloopSm90TmaGmmaWarpSpecializedImplicitGemmILS5_1ELi5ELi3EN4cute5tupleIJNSA_1CILi2EEENSC_ILi1EEESE_EEENS1_36KernelImplicitTmaWarpSpecializedSm90ELi1EEENSB_IJNSC_ILi256EEENSC_ILi64EEENSB_IJSJ_EEEEEENS_6half_tESM_NSA_8TiledMMAINSA_8MMA_AtomIJNSA_4SM904GMMA25MMA_64x64x16_F32F16F16_SSILNSQ_5MajorE0ELSS_1ELNSQ_7ScaleInE1ELST_1EEEEEENSA_6LayoutINSB_IJSE_SE_SE_EEENSB_IJNSC_ILi0EEESY_SY_EEEEENSB_IJNSA_10UnderscoreES11_S11_EEEEENS7_6detail26Sm90ImplicitGemmTileTraitsINSA_20SM90_TMA_LOAD_IM2COLENSA_14ComposedLayoutINSA_7SwizzleILi3ELi4ELi3EEENSA_18smem_ptr_flag_bitsILi16EEENSW_INSB_IJNSB_IJNSC_ILi8EEENSC_ILi32EEEEEENSB_IJSJ_SE_EEENSB_IJSE_NSC_ILi5EEEEEEEEENSB_IJNSB_IJSJ_NSC_ILi512EEEEEENSB_IJSE_SY_EEENSB_IJSY_NSC_ILi16384EEEEEEEEEEEEEvEENS15_INSA_23SM90_TMA_LOAD_MULTICASTENS17_IS19_S1B_NSW_INSB_IJS1F_NSB_IJS1C_S1C_EEES1H_EEENSB_IJS1L_S1K_NSB_IJSY_NSC_ILi4096EEEEEEEEEEEEEvEEEENS_8epilogue10collective6detail29Sm90TmaWarpSpecializedAdapterINS23_15DefaultEpilogueISM_NSB_IJNSB_IJllllEEESE_SY_EEES28_NS22_6thread17LinearCombinationISM_Li1EffLNS29_9ScaleType4KindE0ELNS_15FloatRoundStyleE2ESM_EENS_4gemm15EpilogueDefaultEEEEEvvEEEEvNT_6ParamsE)
        /*0008*/ 	.word	0x0000009a


	//----- nvinfo : EIATTR_FRAME_SIZE
	.align		4
.L_12:
        /*000c*/ 	.byte	0x04, 0x11
        /*000e*/ 	.short	(.L_14 - .L_13)
	.align		4
.L_13:
        /*0010*/ 	.word	index@(_ZN7cutlass13device_kernelINS_4conv6kernel13ConvUniversalINS1_16ConvProblemShapeILNS1_8OperatorE1ELi3EEENS1_10collective14CollectiveConvINS1_46MainloopSm90TmaGmmaWarpSpecializedImplicitGemmILS5_1ELi5ELi3EN4cute5tupleIJNSA_1CILi2EEENSC_ILi1EEESE_EEENS1_36KernelImplicitTmaWarpSpecializedSm90ELi1EEENSB_IJNSC_ILi256EEENSC_ILi64EEENSB_IJSJ_EEEEEENS_6half_tESM_NSA_8TiledMMAINSA_8MMA_AtomIJNSA_4SM904GMMA25MMA_64x64x16_F32F16F16_SSILNSQ_5MajorE0ELSS_1ELNSQ_7ScaleInE1ELST_1EEEEEENSA_6LayoutINSB_IJSE_SE_SE_EEENSB_IJNSC_ILi0EEESY_SY_EEEEENSB_IJNSA_10UnderscoreES11_S11_EEEEENS7_6detail26Sm90ImplicitGemmTileTraitsINSA_20SM90_TMA_LOAD_IM2COLENSA_14ComposedLayoutINSA_7SwizzleILi3ELi4ELi3EEENSA_18smem_ptr_flag_bitsILi16EEENSW_INSB_IJNSB_IJNSC_ILi8EEENSC_ILi32EEEEEENSB_IJSJ_SE_EEENSB_IJSE_NSC_ILi5EEEEEEEEENSB_IJNSB_IJSJ_NSC_ILi512EEEEEENSB_IJSE_SY_EEENSB_IJSY_NSC_ILi16384EEEEEEEEEEEEEvEENS15_INSA_23SM90_TMA_LOAD_MULTICASTENS17_IS19_S1B_NSW_INSB_IJS1F_NSB_IJS1C_S1C_EEES1H_EEENSB_IJS1L_S1K_NSB_IJSY_NSC_ILi4096EEEEEEEEEEEEEvEEEENS_8epilogue10collective6detail29Sm90TmaWarpSpecializedAdapterINS23_15DefaultEpilogueISM_NSB_IJNSB_IJllllEEESE_SY_EEES28_NS22_6thread17LinearCombinationISM_Li1EffLNS29_9ScaleType4KindE0ELNS_15FloatRoundStyleE2ESM_EENS_4gemm15EpilogueDefaultEEEEEvvEEEEvNT_6ParamsE)
        /*0014*/ 	.word	0x00000000


	//----- nvinfo : EIATTR_MIN_STACK_SIZE
	.align		4
.L_14:
        /*0018*/ 	.byte	0x04, 0x12
        /*001a*/ 	.short	(.L_16 - .L_15)
	.align		4
.L_15:
        /*001c*/ 	.word	index@(_ZN7cutlass13device_kernelINS_4conv6kernel13ConvUniversalINS1_16ConvProblemShapeILNS1_8OperatorE1ELi3EEENS1_10collective14CollectiveConvINS1_46MainloopSm90TmaGmmaWarpSpecializedImplicitGemmILS5_1ELi5ELi3EN4cute5tupleIJNSA_1CILi2EEENSC_ILi1EEESE_EEENS1_36KernelImplicitTmaWarpSpecializedSm90ELi1EEENSB_IJNSC_ILi256EEENSC_ILi64EEENSB_IJSJ_EEEEEENS_6half_tESM_NSA_8TiledMMAINSA_8MMA_AtomIJNSA_4SM904GMMA25MMA_64x64x16_F32F16F16_SSILNSQ_5MajorE0ELSS_1ELNSQ_7ScaleInE1ELST_1EEEEEENSA_6LayoutINSB_IJSE_SE_SE_EEENSB_IJNSC_ILi0EEESY_SY_EEEEENSB_IJNSA_10UnderscoreES11_S11_EEEEENS7_6detail26Sm90ImplicitGemmTileTraitsINSA_20SM90_TMA_LOAD_IM2COLENSA_14ComposedLayoutINSA_7SwizzleILi3ELi4ELi3EEENSA_18smem_ptr_flag_bitsILi16EEENSW_INSB_IJNSB_IJNSC_ILi8EEENSC_ILi32EEEEEENSB_IJSJ_SE_EEENSB_IJSE_NSC_ILi5EEEEEEEEENSB_IJNSB_IJSJ_NSC_ILi512EEEEEENSB_IJSE_SY_EEENSB_IJSY_NSC_ILi16384EEEEEEEEEEEEEvEENS15_INSA_23SM90_TMA_LOAD_MULTICASTENS17_IS19_S1B_NSW_INSB_IJS1F_NSB_IJS1C_S1C_EEES1H_EEENSB_IJS1L_S1K_NSB_IJSY_NSC_ILi4096EEEEEEEEEEEEEvEEEENS_8epilogue10collective6detail29Sm90TmaWarpSpecializedAdapterINS23_15DefaultEpilogueISM_NSB_IJNSB_IJllllEEESE_SY_EEES28_NS22_6thread17LinearCombinationISM_Li1EffLNS29_9ScaleType4KindE0ELNS_15FloatRoundStyleE2ESM_EENS_4gemm15EpilogueDefaultEEEEEvvEEEEvNT_6ParamsE)
        /*0020*/ 	.word	0x00000000
.L_16:


//--------------------- .nv.compat                --------------------------
	.section	.nv.compat,"",@"SHT_CUDA_COMPAT_INFO"
	.align	4
        /*0000*/ 	.byte	0x02, 0x09, 0x01, 0x00, 0x02, 0x02, 0x04, 0x00, 0x02, 0x05, 0x05, 0x00, 0x03, 0x07, 0x01, 0x01
        /*0010*/ 	.byte	0x02, 0x03, 0x01, 0x00, 0x02, 0x06, 0x01, 0x00, 0x04, 0x0b, 0x08, 0x00, 0x00, 0x00, 0x00, 0x00
        /*0020*/ 	.byte	0x00, 0x00, 0x00, 0x00


//--------------------- .nv.info._ZN7cutlass13device_kernelINS_4conv6kernel13ConvUniversalINS1_16ConvProblemShapeILNS1_8OperatorE1ELi3EEENS1_10collective14CollectiveConvINS1_46MainloopSm90TmaGmmaWarpSpecializedImplicitGemmILS5_1ELi5ELi3EN4cute5tupleIJNSA_1CILi2EEENSC_ILi1EEESE_EEENS1_36KernelImplicitTmaWarpSpecializedSm90ELi1EEENSB_IJNSC_ILi256EEENSC_ILi64EEENSB_IJSJ_EEEEEENS_6half_tESM_NSA_8TiledMMAINSA_8MMA_AtomIJNSA_4SM904GMMA25MMA_64x64x16_F32F16F16_SSILNSQ_5MajorE0ELSS_1ELNSQ_7ScaleInE1ELST_1EEEEEENSA_6LayoutINSB_IJSE_SE_SE_EEENSB_IJNSC_ILi0EEESY_SY_EEEEENSB_IJNSA_10UnderscoreES11_S11_EEEEENS7_6detail26Sm90ImplicitGemmTileTraitsINSA_20SM90_TMA_LOAD_IM2COLENSA_14ComposedLayoutINSA_7SwizzleILi3ELi4ELi3EEENSA_18smem_ptr_flag_bitsILi16EEENSW_INSB_IJNSB_IJNSC_ILi8EEENSC_ILi32EEEEEENSB_IJSJ_SE_EEENSB_IJSE_NSC_ILi5EEEEEEEEENSB_IJNSB_IJSJ_NSC_ILi512EEEEEENSB_IJSE_SY_EEENSB_IJSY_NSC_ILi16384EEEEEEEEEEEEEvEENS15_INSA_23SM90_TMA_LOAD_MULTICASTENS17_IS19_S1B_NSW_INSB_IJS1F_NSB_IJS1C_S1C_EEES1H_EEENSB_IJS1L_S1K_NSB_IJSY_NSC_ILi4096EEEEEEEEEEEEEvEEEENS_8epilogue10collective6detail29Sm90TmaWarpSpecializedAdapterINS23_15DefaultEpilogueISM_NSB_IJNSB_IJllllEEESE_SY_EEES28_NS22_6thread17LinearCombinationISM_Li1EffLNS29_9ScaleType4KindE0ELNS_15FloatRoundStyleE2ESM_EENS_4gemm15EpilogueDefaultEEEEEvvEEEEvNT_6ParamsE --------------------------
	.section	.nv.info._ZN7cutlass13device_kernelINS_4conv6kernel13ConvUniversalINS1_16ConvProblemShapeILNS1_8OperatorE1ELi3EEENS1_10collective14CollectiveConvINS1_46MainloopSm90TmaGmmaWarpSpecializedImplicitGemmILS5_1ELi5ELi3EN4cute5tupleIJNSA_1CILi2EEENSC_ILi1EEESE_EEENS1_36KernelImplicitTmaWarpSpecializedSm90ELi1EEENSB_IJNSC_ILi256EEENSC_ILi64EEENSB_IJSJ_EEEEEENS_6half_tESM_NSA_8TiledMMAINSA_8MMA_AtomIJNSA_4SM904GMMA25MMA_64x64x16_F32F16F16_SSILNSQ_5MajorE0ELSS_1ELNSQ_7ScaleInE1ELST_1EEEEEENSA_6LayoutINSB_IJSE_SE_SE_EEENSB_IJNSC_ILi0EEESY_SY_EEEEENSB_IJNSA_10UnderscoreES11_S11_EEEEENS7_6detail26Sm90ImplicitGemmTileTraitsINSA_20SM90_TMA_LOAD_IM2COLENSA_14ComposedLayoutINSA_7SwizzleILi3ELi4ELi3EEENSA_18smem_ptr_flag_bitsILi16EEENSW_INSB_IJNSB_IJNSC_ILi8EEENSC_ILi32EEEEEENSB_IJSJ_SE_EEENSB_IJSE_NSC_ILi5EEEEEEEEENSB_IJNSB_IJSJ_NSC_ILi512EEEEEENSB_IJSE_SY_EEENSB_IJSY_NSC_ILi16384EEEEEEEEEEEEEvEENS15_INSA_23SM90_TMA_LOAD_MULTICASTENS17_IS19_S1B_NSW_INSB_IJS1F_NSB_IJS1C_S1C_EEES1H_EEENSB_IJS1L_S1K_NSB_IJSY_NSC_ILi4096EEEEEEEEEEEEEvEEEENS_8epilogue10collective6detail29Sm90TmaWarpSpecializedAdapterINS23_15DefaultEpilogueISM_NSB_IJNSB_IJllllEEESE_SY_EEES28_NS22_6thread17LinearCombinationISM_Li1EffLNS29_9ScaleType4KindE0ELNS_15FloatRoundStyleE2ESM_EENS_4gemm15EpilogueDefaultEEEEEvvEEEEvNT_6ParamsE,"",@"SHT_CUDA_INFO"
	.sectionflags	@""
	.align	4


	//----- nvinfo : EIATTR_CUDA_API_VERSION
	.align		4
        /*0000*/ 	.byte	0x04, 0x37
        /*0002*/ 	.short	(.L_18 - .L_17)
.L_17:
        /*0004*/ 	.word	0x00000082


	//----- nvinfo : EIATTR_KPARAM_INFO
	.align		4
.L_18:
        /*0008*/ 	.byte	0x04, 0x17
        /*000a*/ 	.short	(.L_20 - .L_19)
.L_19:
        /*000c*/ 	.word	0x00000000
        /*0010*/ 	.short	0x0000
        /*0012*/ 	.short	0x0070
        /*0014*/ 	.byte	0x00, 0xf0, 0x01, 0x10


	//----- nvinfo : EIATTR_SPARSE_MMA_MASK
	.align		4
.L_20:
        /*0018*/ 	.byte	0x03, 0x50
        /*001a*/ 	.short	0x0000


	//----- nvinfo : EIATTR_MAXREG_COUNT
	.align		4
        /*001c*/ 	.byte	0x03, 0x1b
        /*001e*/ 	.short	0x00ff


	//----- nvinfo : EIATTR_NUM_BARRIERS
	.align		4
        /*0020*/ 	.byte	0x02, 0x4c
        /*0022*/ 	.byte	0x01
	.zero		1


	//----- nvinfo : EIATTR_MERCURY_ISA_VERSION
	.align		4
        /*0024*/ 	.byte	0x03, 0x5f
        /*0026*/ 	.short	0x0101


	//----- nvinfo : EIATTR_COOP_GROUP_MASK_REGIDS
	.align		4
        /*0028*/ 	.byte	0x04, 0x29
        /*002a*/ 	.short	(.L_22 - .L_21)


	//   ....[0]....
.L_21:
        /*002c*/ 	.word	0xffffffff


	//   ....[1]....
        /*0030*/ 	.word	0xffffffff


	//   ....[2]....
        /*0034*/ 	.word	0xffffffff


	//   ....[3]....
        /*0038*/ 	.word	0xffffffff


	//----- nvinfo : EIATTR_COOP_GROUP_INSTR_OFFSETS
	.align		4
.L_22:
        /*003c*/ 	.byte	0x04, 0x28
        /*003e*/ 	.short	(.L_24 - .L_23)


	//   ....[0]....
.L_23:
        /*0040*/ 	.word	0x00000070


	//   ....[1]....
        /*0044*/ 	.word	0x00000080


	//   ....[2]....
        /*0048*/ 	.word	0x00000140


	//   ....[3]....
        /*004c*/ 	.word	0x000006c0


	//----- nvinfo : EIATTR_MBARRIER_INSTR_OFFSETS
	.align		4
.L_24:
        /*0050*/ 	.byte	0x04, 0x39
        /*0052*/ 	.short	(.L_26 - .L_25)


	//   ....[0]....
.L_25:
        /*0054*/ 	.word	0x000002f0
        /*0058*/ 	.word	0x000000ff
        /*005c*/ 	.word	0x00032000
        /*0060*/ 	.short	0x0100
        /*0062*/ 	.byte	0x08
	.zero		1


	//   ....[1]....
        /*0064*/ 	.word	0x00000300
        /*0068*/ 	.word	0x000000ff
        /*006c*/ 	.word	0x00032028
        /*0070*/ 	.short	0x0100
        /*0072*/ 	.byte	0x08
	.zero		1


	//   ....[2]....
        /*0074*/ 	.word	0x00000310
        /*0078*/ 	.word	0x000000ff
        /*007c*/ 	.word	0x00032008
        /*0080*/ 	.short	0x0100
        /*0082*/ 	.byte	0x08
	.zero		1


	//   ....[3]....
        /*0084*/ 	.word	0x00000320
        /*0088*/ 	.word	0x000000ff
        /*008c*/ 	.word	0x00032030
        /*0090*/ 	.short	0x0100
        /*0092*/ 	.byte	0x08
	.zero		1


	//   ....[4]....
        /*0094*/ 	.word	0x00000330
        /*0098*/ 	.word	0x000000ff
        /*009c*/ 	.word	0x00032010
        /*00a0*/ 	.short	0x0100
        /*00a2*/ 	.byte	0x08
	.zero		1


	//   ....[5]....
        /*00a4*/ 	.word	0x00000340
        /*00a8*/ 	.word	0x000000ff
        /*00ac*/ 	.word	0x00032038
        /*00b0*/ 	.short	0x0100
        /*00b2*/ 	.byte	0x08
	.zero		1


	//   ....[6]....
        /*00b4*/ 	.word	0x00000350
        /*00b8*/ 	.word	0x000000ff
        /*00bc*/ 	.word	0x00032018
        /*00c0*/ 	.short	0x0100
        /*00c2*/ 	.byte	0x08
	.zero		1


	//   ....[7]....
        /*00c4*/ 	.word	0x00000360
        /*00c8*/ 	.word	0x000000ff
        /*00cc*/ 	.word	0x00032040
        /*00d0*/ 	.short	0x0100
        /*00d2*/ 	.byte	0x08
	.zero		1


	//   ....[8]....
        /*00d4*/ 	.word	0x00000370
        /*00d8*/ 	.word	0x000000ff
        /*00dc*/ 	.word	0x00032020
        /*00e0*/ 	.short	0x0100
        /*00e2*/ 	.byte	0x08
	.zero		1


	//   ....[9]....
        /*00e4*/ 	.word	0x00000380
        /*00e8*/ 	.word	0x000000ff
        /*00ec*/ 	.word	0x00032048
        /*00f0*/ 	.short	0x0100
        /*00f2*/ 	.byte	0x08
	.zero		1


	//   ....[10]....
        /*00f4*/ 	.word	0x00000f30
        /*00f8*/ 	.word	0x00000006
        /*00fc*/ 	.word	0x00032000
        /*0100*/ 	.short	0x010a
        /*0102*/ 	.byte	0x3f
	.zero		1


	//   ....[11]....
        /*0104*/ 	.word	0x000015b0
        /*0108*/ 	.word	0x00000008
        /*010c*/ 	.word	0x00032000
        /*0110*/ 	.short	0x010a
        /*0112*/ 	.byte	0x3f
	.zero		1


	//   ....[12]....
        /*0114*/ 	.word	0x00001b00
        /*0118*/ 	.word	0x00000007
        /*011c*/ 	.word	0x00000000
        /*0120*/ 	.short	0x0101
        /*0122*/ 	.byte	0x3f
	.zero		1


	//   ....[13]....
        /*0124*/ 	.word	0x00001d30
        /*0128*/ 	.word	0x00000003
        /*012c*/ 	.word	0x00000000
        /*0130*/ 	.short	0x0101
        /*0132*/ 	.byte	0x3f
	.zero		1


	//   ....[14]....
        /*0134*/ 	.word	0x0000c3f0
        /*0138*/ 	.word	0x0000000d
        /*013c*/ 	.word	0x00032028
        /*0140*/ 	.short	0x010a
        /*0142*/ 	.byte	0x3f
	.zero		1


	//   ....[15]....
        /*0144*/ 	.word	0x0000cc10
        /*0148*/ 	.word	0x00000004
        /*014c*/ 	.word	0x00000000
        /*0150*/ 	.short	0x010a
        /*0152*/ 	.byte	0x3f
	.zero		1


	//   ....[16]....
        /*0154*/ 	.word	0x0000ccc0
        /*0158*/ 	.word	0x00000000
        /*015c*/ 	.word	0x00000000
        /*0160*/ 	.short	0x010a
        /*0162*/ 	.byte	0x3f
	.zero		1


	//   ....[17]....
        /*0164*/ 	.word	0x0000cd70
        /*0168*/ 	.word	0x00000000
        /*016c*/ 	.word	0x00000000
        /*0170*/ 	.short	0x010a
        /*0172*/ 	.byte	0x3f
	.zero		1


	//   ....[18]....
        /*0174*/ 	.word	0x0000ce20
        /*0178*/ 	.word	0x00000000
        /*017c*/ 	.word	0x00000000
        /*0180*/ 	.short	0x010a
        /*0182*/ 	.byte	0x3f
	.zero		1


	//   ....[19]....
        /*0184*/ 	.word	0x0000ced0
        /*0188*/ 	.word	0x00000003
        /*018c*/ 	.word	0x00000000
        /*0190*/ 	.short	0x010a
        /*0192*/ 	.byte	0x3f
	.zero		1


	//----- nvinfo : EIATTR_NUM_MBARRIERS
	.align		4
.L_26:
        /*0194*/ 	.byte	0x03, 0x38
        /*0196*/ 	.short	0x000a


	//----- nvinfo : EIATTR_EXIT_INSTR_OFFSETS
	.align		4
        /*0198*/ 	.byte	0x04, 0x1c
        /*019a*/ 	.short	(.L_28 - .L_27)


	//   ....[0]....
.L_27:
        /*019c*/ 	.word	0x00000a60


	//   ....[1]....
        /*01a0*/ 	.word	0x00001e90


	//   ....[2]....
        /*01a4*/ 	.word	0x00008f30


	//   ....[3]....
        /*01a8*/ 	.word	0x00008f70


	//   ....[4]....
        /*01ac*/ 	.word	0x0000c1c0


	//   ....[5]....
        /*01b0*/ 	.word	0x0000c200


	//   ....[6]....
        /*01b4*/ 	.word	0x0000c220


	//   ....[7]....
        /*01b8*/ 	.word	0x0000cb00


	//   ....[8]....
        /*01bc*/ 	.word	0x0000cf00


	//----- nvinfo : EIATTR_MAX_THREADS
	.align		4
.L_28:
        /*01c0*/ 	.byte	0x04, 0x05
        /*01c2*/ 	.short	(.L_30 - .L_29)
.L_29:
        /*01c4*/ 	.word	0x00000100
        /*01c8*/ 	.word	0x00000001
        /*01cc*/ 	.word	0x00000001


	//----- nvinfo : EIATTR_CRS_STACK_SIZE
	.align		4
.L_30:
        /*01d0*/ 	.byte	0x04, 0x1e
        /*01d2*/ 	.short	(.L_32 - .L_31)
.L_31:
        /*01d4*/ 	.word	0x00000000


	//----- nvinfo : EIATTR_CBANK_PARAM_SIZE
	.align		4
.L_32:
        /*01d8*/ 	.byte	0x03, 0x19
        /*01da*/ 	.short	0x0470


	//----- nvinfo : EIATTR_PARAM_CBANK
	.align		4
        /*01dc*/ 	.byte	0x04, 0x0a
        /*01de*/ 	.short	(.L_34 - .L_33)
	.align		4
.L_33:
        /*01e0*/ 	.word	index@(.nv.constant0._ZN7cutlass13device_kernelINS_4conv6kernel13ConvUniversalINS1_16ConvProblemShapeILNS1_8OperatorE1ELi3EEENS1_10collective14CollectiveConvINS1_46MainloopSm90TmaGmmaWarpSpecializedImplicitGemmILS5_1ELi5ELi3EN4cute5tupleIJNSA_1CILi2EEENSC_ILi1EEESE_EEENS1_36KernelImplicitTmaWarpSpecializedSm90ELi1EEENSB_IJNSC_ILi256EEENSC_ILi64EEENSB_IJSJ_EEEEEENS_6half_tESM_NSA_8TiledMMAINSA_8MMA_AtomIJNSA_4SM904GMMA25MMA_64x64x16_F32F16F16_SSILNSQ_5MajorE0ELSS_1ELNSQ_7ScaleInE1ELST_1EEEEEENSA_6LayoutINSB_IJSE_SE_SE_EEENSB_IJNSC_ILi0EEESY_SY_EEEEENSB_IJNSA_10UnderscoreES11_S11_EEEEENS7_6detail26Sm90ImplicitGemmTileTraitsINSA_20SM90_TMA_LOAD_IM2COLENSA_14ComposedLayoutINSA_7SwizzleILi3ELi4ELi3EEENSA_18smem_ptr_flag_bitsILi16EEENSW_INSB_IJNSB_IJNSC_ILi8EEENSC_ILi32EEEEEENSB_IJSJ_SE_EEENSB_IJSE_NSC_ILi5EEEEEEEEENSB_IJNSB_IJSJ_NSC_ILi512EEEEEENSB_IJSE_SY_EEENSB_IJSY_NSC_ILi16384EEEEEEEEEEEEEvEENS15_INSA_23SM90_TMA_LOAD_MULTICASTENS17_IS19_S1B_NSW_INSB_IJS1F_NSB_IJS1C_S1C_EEES1H_EEENSB_IJS1L_S1K_NSB_IJSY_NSC_ILi4096EEEEEEEEEEEEEvEEEENS_8epilogue10collective6detail29Sm90TmaWarpSpecializedAdapterINS23_15DefaultEpilogueISM_NSB_IJNSB_IJllllEEESE_SY_EEES28_NS22_6thread17LinearCombinationISM_Li1EffLNS29_9ScaleType4KindE0ELNS_15FloatRoundStyleE2ESM_EENS_4gemm15EpilogueDefaultEEEEEvvEEEEvNT_6ParamsE)
        /*01e4*/ 	.short	0x0210
        /*01e6*/ 	.short	0x0470


	//----- nvinfo : EIATTR_SW_WAR
	.align		4
.L_34:
        /*01e8*/ 	.byte	0x04, 0x36
        /*01ea*/ 	.short	(.L_36 - .L_35)
.L_35:
        /*01ec*/ 	.word	0x00000008
.L_36:


//--------------------- .nv.callgraph             --------------------------
	.section	.nv.callgraph,"",@"SHT_CUDA_CALLGRAPH"
	.align	4
	.sectionentsize	8
	.align		4
        /*0000*/ 	.word	0x00000000
	.align		4
        /*0004*/ 	.word	0xffffffff
	.align		4
        /*0008*/ 	.word	0x00000000
	.align		4
        /*000c*/ 	.word	0xfffffffe
	.align		4
        /*0010*/ 	.word	0x00000000
	.align		4
        /*0014*/ 	.word	0xfffffffd
	.align		4
        /*0018*/ 	.word	0x00000000
	.align		4
        /*001c*/ 	.word	0xfffffffc


//--------------------- .nv.constant4             --------------------------
	.section	.nv.constant4,"a",@progbits
	.align	8
	.align		8
.nv.constant4:
        /*0000*/ 	.dword	_ZN39_INTERNAL_c8ef6875_4_k_cu_a84dae94_27434cuda3std3__45__cpo5beginE
	.align		8
        /*0008*/ 	.dword	_ZN39_INTERNAL_c8ef6875_4_k_cu_a84dae94_27434cuda3std3__45__cpo3endE
	.align		8
        /*0010*/ 	.dword	_ZN39_INTERNAL_c8ef6875_4_k_cu_a84dae94_27434cuda3std3__45__cpo6cbeginE
	.align		8
        /*0018*/ 	.dword	_ZN39_INTERNAL_c8ef6875_4_k_cu_a84dae94_27434cuda3std3__45__cpo4cendE
	.align		8
        /*0020*/ 	.dword	_ZN39_INTERNAL_c8ef6875_4_k_cu_a84dae94_27434cuda3std3__441_GLOBAL__N__c8ef6875_4_k_cu_a84dae94_27436ignoreE
	.align		8
        /*0028*/ 	.dword	_ZN39_INTERNAL_c8ef6875_4_k_cu_a84dae94_27434cuda3std3__419piecewise_constructE
	.align		8
        /*0030*/ 	.dword	_ZN39_INTERNAL_c8ef6875_4_k_cu_a84dae94_27434cuda3std3__48in_placeE
	.align		8
        /*0038*/ 	.dword	_ZN39_INTERNAL_c8ef6875_4_k_cu_a84dae94_27434cuda3std6ranges3__45__cpo4swapE
	.align		8
        /*0040*/ 	.dword	_ZN39_INTERNAL_c8ef6875_4_k_cu_a84dae94_27434cuda3std6ranges3__45__cpo9iter_moveE
	.align		8
        /*0048*/ 	.dword	_ZN39_INTERNAL_c8ef6875_4_k_cu_a84dae94_27434cute7productE
	.align		8
        /*0050*/ 	.dword	_ZN39_INTERNAL_c8ef6875_4_k_cu_a84dae94_27434cute1_E


//--------------------- .text._ZN7cutlass13device_kernelINS_4conv6kernel13ConvUniversalINS1_16ConvProblemShapeILNS1_8OperatorE1ELi3EEENS1_10collective14CollectiveConvINS1_46MainloopSm90TmaGmmaWarpSpecializedImplicitGemmILS5_1ELi5ELi3EN4cute5tupleIJNSA_1CILi2EEENSC_ILi1EEESE_EEENS1_36KernelImplicitTmaWarpSpecializedSm90ELi1EEENSB_IJNSC_ILi256EEENSC_ILi64EEENSB_IJSJ_EEEEEENS_6half_tESM_NSA_8TiledMMAINSA_8MMA_AtomIJNSA_4SM904GMMA25MMA_64x64x16_F32F16F16_SSILNSQ_5MajorE0ELSS_1ELNSQ_7ScaleInE1ELST_1EEEEEENSA_6LayoutINSB_IJSE_SE_SE_EEENSB_IJNSC_ILi0EEESY_SY_EEEEENSB_IJNSA_10UnderscoreES11_S11_EEEEENS7_6detail26Sm90ImplicitGemmTileTraitsINSA_20SM90_TMA_LOAD_IM2COLENSA_14ComposedLayoutINSA_7SwizzleILi3ELi4ELi3EEENSA_18smem_ptr_flag_bitsILi16EEENSW_INSB_IJNSB_IJNSC_ILi8EEENSC_ILi32EEEEEENSB_IJSJ_SE_EEENSB_IJSE_NSC_ILi5EEEEEEEEENSB_IJNSB_IJSJ_NSC_ILi512EEEEEENSB_IJSE_SY_EEENSB_IJSY_NSC_ILi16384EEEEEEEEEEEEEvEENS15_INSA_23SM90_TMA_LOAD_MULTICASTENS17_IS19_S1B_NSW_INSB_IJS1F_NSB_IJS1C_S1C_EEES1H_EEENSB_IJS1L_S1K_NSB_IJSY_NSC_ILi4096EEEEEEEEEEEEEvEEEENS_8epilogue10collective6detail29Sm90TmaWarpSpecializedAdapterINS23_15DefaultEpilogueISM_NSB_IJNSB_IJllllEEESE_SY_EEES28_NS22_6thread17LinearCombinationISM_Li1EffLNS29_9ScaleType4KindE0ELNS_15FloatRoundStyleE2ESM_EENS_4gemm15EpilogueDefaultEEEEEvvEEEEvNT_6ParamsE --------------------------
	.section	.text._ZN7cutlass13device_kernelINS_4conv6kernel13ConvUniversalINS1_16ConvProblemShapeILNS1_8OperatorE1ELi3EEENS1_10collective14CollectiveConvINS1_46MainloopSm90TmaGmmaWarpSpecializedImplicitGemmILS5_1ELi5ELi3EN4cute5tupleIJNSA_1CILi2EEENSC_ILi1EEESE_EEENS1_36KernelImplicitTmaWarpSpecializedSm90ELi1EEENSB_IJNSC_ILi256EEENSC_ILi64EEENSB_IJSJ_EEEEEENS_6half_tESM_NSA_8TiledMMAINSA_8MMA_AtomIJNSA_4SM904GMMA25MMA_64x64x16_F32F16F16_SSILNSQ_5MajorE0ELSS_1ELNSQ_7ScaleInE1ELST_1EEEEEENSA_6LayoutINSB_IJSE_SE_SE_EEENSB_IJNSC_ILi0EEESY_SY_EEEEENSB_IJNSA_10UnderscoreES11_S11_EEEEENS7_6detail26Sm90ImplicitGemmTileTraitsINSA_20SM90_TMA_LOAD_IM2COLENSA_14ComposedLayoutINSA_7SwizzleILi3ELi4ELi3EEENSA_18smem_ptr_flag_bitsILi16EEENSW_INSB_IJNSB_IJNSC_ILi8EEENSC_ILi32EEEEEENSB_IJSJ_SE_EEENSB_IJSE_NSC_ILi5EEEEEEEEENSB_IJNSB_IJSJ_NSC_ILi512EEEEEENSB_IJSE_SY_EEENSB_IJSY_NSC_ILi16384EEEEEEEEEEEEEvEENS15_INSA_23SM90_TMA_LOAD_MULTICASTENS17_IS19_S1B_NSW_INSB_IJS1F_NSB_IJS1C_S1C_EEES1H_EEENSB_IJS1L_S1K_NSB_IJSY_NSC_ILi4096EEEEEEEEEEEEEvEEEENS_8epilogue10collective6detail29Sm90TmaWarpSpecializedAdapterINS23_15DefaultEpilogueISM_NSB_IJNSB_IJllllEEESE_SY_EEES28_NS22_6thread17LinearCombinationISM_Li1EffLNS29_9ScaleType4KindE0ELNS_15FloatRoundStyleE2ESM_EENS_4gemm15EpilogueDefaultEEEEEvvEEEEvNT_6ParamsE,"ax",@progbits
	.align	128
.text._ZN7cutlass13device_kernelINS_4conv6kernel13ConvUniversalINS1_16ConvProblemShapeILNS1_8OperatorE1ELi3EEENS1_10collective14CollectiveConvINS1_46MainloopSm90TmaGmmaWarpSpecializedImplicitGemmILS5_1ELi5ELi3EN4cute5tupleIJNSA_1CILi2EEENSC_ILi1EEESE_EEENS1_36KernelImplicitTmaWarpSpecializedSm90ELi1EEENSB_IJNSC_ILi256EEENSC_ILi64EEENSB_IJSJ_EEEEEENS_6half_tESM_NSA_8TiledMMAINSA_8MMA_AtomIJNSA_4SM904GMMA25MMA_64x64x16_F32F16F16_SSILNSQ_5MajorE0ELSS_1ELNSQ_7ScaleInE1ELST_1EEEEEENSA_6LayoutINSB_IJSE_SE_SE_EEENSB_IJNSC_ILi0EEESY_SY_EEEEENSB_IJNSA_10UnderscoreES11_S11_EEEEENS7_6detail26Sm90ImplicitGemmTileTraitsINSA_20SM90_TMA_LOAD_IM2COLENSA_14ComposedLayoutINSA_7SwizzleILi3ELi4ELi3EEENSA_18smem_ptr_flag_bitsILi16EEENSW_INSB_IJNSB_IJNSC_ILi8EEENSC_ILi32EEEEEENSB_IJSJ_SE_EEENSB_IJSE_NSC_ILi5EEEEEEEEENSB_IJNSB_IJSJ_NSC_ILi512EEEEEENSB_IJSE_SY_EEENSB_IJSY_NSC_ILi16384EEEEEEEEEEEEEvEENS15_INSA_23SM90_TMA_LOAD_MULTICASTENS17_IS19_S1B_NSW_INSB_IJS1F_NSB_IJS1C_S1C_EEES1H_EEENSB_IJS1L_S1K_NSB_IJSY_NSC_ILi4096EEEEEEEEEEEEEvEEEENS_8epilogue10collective6detail29Sm90TmaWarpSpecializedAdapterINS23_15DefaultEpilogueISM_NSB_IJNSB_IJllllEEESE_SY_EEES28_NS22_6thread17LinearCombinationISM_Li1EffLNS29_9ScaleType4KindE0ELNS_15FloatRoundStyleE2ESM_EENS_4gemm15EpilogueDefaultEEEEEvvEEEEvNT_6ParamsE:
        .type           _ZN7cutlass13device_kernelINS_4conv6kernel13ConvUniversalINS1_16ConvProblemShapeILNS1_8OperatorE1ELi3EEENS1_10collective14CollectiveConvINS1_46MainloopSm90TmaGmmaWarpSpecializedImplicitGemmILS5_1ELi5ELi3EN4cute5tupleIJNSA_1CILi2EEENSC_ILi1EEESE_EEENS1_36KernelImplicitTmaWarpSpecializedSm90ELi1EEENSB_IJNSC_ILi256EEENSC_ILi64EEENSB_IJSJ_EEEEEENS_6half_tESM_NSA_8TiledMMAINSA_8MMA_AtomIJNSA_4SM904GMMA25MMA_64x64x16_F32F16F16_SSILNSQ_5MajorE0ELSS_1ELNSQ_7ScaleInE1ELST_1EEEEEENSA_6LayoutINSB_IJSE_SE_SE_EEENSB_IJNSC_ILi0EEESY_SY_EEEEENSB_IJNSA_10UnderscoreES11_S11_EEEEENS7_6detail26Sm90ImplicitGemmTileTraitsINSA_20SM90_TMA_LOAD_IM2COLENSA_14ComposedLayoutINSA_7SwizzleILi3ELi4ELi3EEENSA_18smem_ptr_flag_bitsILi16EEENSW_INSB_IJNSB_IJNSC_ILi8EEENSC_ILi32EEEEEENSB_IJSJ_SE_EEENSB_IJSE_NSC_ILi5EEEEEEEEENSB_IJNSB_IJSJ_NSC_ILi512EEEEEENSB_IJSE_SY_EEENSB_IJSY_NSC_ILi16384EEEEEEEEEEEEEvEENS15_INSA_23SM90_TMA_LOAD_MULTICASTENS17_IS19_S1B_NSW_INSB_IJS1F_NSB_IJS1C_S1C_EEES1H_EEENSB_IJS1L_S1K_NSB_IJSY_NSC_ILi4096EEEEEEEEEEEEEvEEEENS_8epilogue10collective6detail29Sm90TmaWarpSpecializedAdapterINS23_15DefaultEpilogueISM_NSB_IJNSB_IJllllEEESE_SY_EEES28_NS22_6thread17LinearCombinationISM_Li1EffLNS29_9ScaleType4KindE0ELNS_15FloatRoundStyleE2ESM_EENS_4gemm15EpilogueDefaultEEEEEvvEEEEvNT_6ParamsE,@function
        .size           _ZN7cutlass13device_kernelINS_4conv6kernel13ConvUniversalINS1_16ConvProblemShapeILNS1_8OperatorE1ELi3EEENS1_10collective14CollectiveConvINS1_46MainloopSm90TmaGmmaWarpSpecializedImplicitGemmILS5_1ELi5ELi3EN4cute5tupleIJNSA_1CILi2EEENSC_ILi1EEESE_EEENS1_36KernelImplicitTmaWarpSpecializedSm90ELi1EEENSB_IJNSC_ILi256EEENSC_ILi64EEENSB_IJSJ_EEEEEENS_6half_tESM_NSA_8TiledMMAINSA_8MMA_AtomIJNSA_4SM904GMMA25MMA_64x64x16_F32F16F16_SSILNSQ_5MajorE0ELSS_1ELNSQ_7ScaleInE1ELST_1EEEEEENSA_6LayoutINSB_IJSE_SE_SE_EEENSB_IJNSC_ILi0EEESY_SY_EEEEENSB_IJNSA_10UnderscoreES11_S11_EEEEENS7_6detail26Sm90ImplicitGemmTileTraitsINSA_20SM90_TMA_LOAD_IM2COLENSA_14ComposedLayoutINSA_7SwizzleILi3ELi4ELi3EEENSA_18smem_ptr_flag_bitsILi16EEENSW_INSB_IJNSB_IJNSC_ILi8EEENSC_ILi32EEEEEENSB_IJSJ_SE_EEENSB_IJSE_NSC_ILi5EEEEEEEEENSB_IJNSB_IJSJ_NSC_ILi512EEEEEENSB_IJSE_SY_EEENSB_IJSY_NSC_ILi16384EEEEEEEEEEEEEvEENS15_INSA_23SM90_TMA_LOAD_MULTICASTENS17_IS19_S1B_NSW_INSB_IJS1F_NSB_IJS1C_S1C_EEES1H_EEENSB_IJS1L_S1K_NSB_IJSY_NSC_ILi4096EEEEEEEEEEEEEvEEEENS_8epilogue10collective6detail29Sm90TmaWarpSpecializedAdapterINS23_15DefaultEpilogueISM_NSB_IJNSB_IJllllEEESE_SY_EEES28_NS22_6thread17LinearCombinationISM_Li1EffLNS29_9ScaleType4KindE0ELNS_15FloatRoundStyleE2ESM_EENS_4gemm15EpilogueDefaultEEEEEvvEEEEvNT_6ParamsE,(.L_x_260 - _ZN7cutlass13device_kernelINS_4conv6kernel13ConvUniversalINS1_16ConvProblemShapeILNS1_8OperatorE1ELi3EEENS1_10collective14CollectiveConvINS1_46MainloopSm90TmaGmmaWarpSpecializedImplicitGemmILS5_1ELi5ELi3EN4cute5tupleIJNSA_1CILi2EEENSC_ILi1EEESE_EEENS1_36KernelImplicitTmaWarpSpecializedSm90ELi1EEENSB_IJNSC_ILi256EEENSC_ILi64EEENSB_IJSJ_EEEEEENS_6half_tESM_NSA_8TiledMMAINSA_8MMA_AtomIJNSA_4SM904GMMA25MMA_64x64x16_F32F16F16_SSILNSQ_5MajorE0ELSS_1ELNSQ_7ScaleInE1ELST_1EEEEEENSA_6LayoutINSB_IJSE_SE_SE_EEENSB_IJNSC_ILi0EEESY_SY_EEEEENSB_IJNSA_10UnderscoreES11_S11_EEEEENS7_6detail26Sm90ImplicitGemmTileTraitsINSA_20SM90_TMA_LOAD_IM2COLENSA_14ComposedLayoutINSA_7SwizzleILi3ELi4ELi3EEENSA_18smem_ptr_flag_bitsILi16EEENSW_INSB_IJNSB_IJNSC_ILi8EEENSC_ILi32EEEEEENSB_IJSJ_SE_EEENSB_IJSE_NSC_ILi5EEEEEEEEENSB_IJNSB_IJSJ_NSC_ILi512EEEEEENSB_IJSE_SY_EEENSB_IJSY_NSC_ILi16384EEEEEEEEEEEEEvEENS15_INSA_23SM90_TMA_LOAD_MULTICASTENS17_IS19_S1B_NSW_INSB_IJS1F_NSB_IJS1C_S1C_EEES1H_EEENSB_IJS1L_S1K_NSB_IJSY_NSC_ILi4096EEEEEEEEEEEEEvEEEENS_8epilogue10collective6detail29Sm90TmaWarpSpecializedAdapterINS23_15DefaultEpilogueISM_NSB_IJNSB_IJllllEEESE_SY_EEES28_NS22_6thread17LinearCombinationISM_Li1EffLNS29_9ScaleType4KindE0ELNS_15FloatRoundStyleE2ESM_EENS_4gemm15EpilogueDefaultEEEEEvvEEEEvNT_6ParamsE)
        .other          _ZN7cutlass13device_kernelINS_4conv6kernel13ConvUniversalINS1_16ConvProblemShapeILNS1_8OperatorE1ELi3EEENS1_10collective14CollectiveConvINS1_46MainloopSm90TmaGmmaWarpSpecializedImplicitGemmILS5_1ELi5ELi3EN4cute5tupleIJNSA_1CILi2EEENSC_ILi1EEESE_EEENS1_36KernelImplicitTmaWarpSpecializedSm90ELi1EEENSB_IJNSC_ILi256EEENSC_ILi64EEENSB_IJSJ_EEEEEENS_6half_tESM_NSA_8TiledMMAINSA_8MMA_AtomIJNSA_4SM904GMMA25MMA_64x64x16_F32F16F16_SSILNSQ_5MajorE0ELSS_1ELNSQ_7ScaleInE1ELST_1EEEEEENSA_6LayoutINSB_IJSE_SE_SE_EEENSB_IJNSC_ILi0EEESY_SY_EEEEENSB_IJNSA_10UnderscoreES11_S11_EEEEENS7_6detail26Sm90ImplicitGemmTileTraitsINSA_20SM90_TMA_LOAD_IM2COLENSA_14ComposedLayoutINSA_7SwizzleILi3ELi4ELi3EEENSA_18smem_ptr_flag_bitsILi16EEENSW_INSB_IJNSB_IJNSC_ILi8EEENSC_ILi32EEEEEENSB_IJSJ_SE_EEENSB_IJSE_NSC_ILi5EEEEEEEEENSB_IJNSB_IJSJ_NSC_ILi512EEEEEENSB_IJSE_SY_EEENSB_IJSY_NSC_ILi16384EEEEEEEEEEEEEvEENS15_INSA_23SM90_TMA_LOAD_MULTICASTENS17_IS19_S1B_NSW_INSB_IJS1F_NSB_IJS1C_S1C_EEES1H_EEENSB_IJS1L_S1K_NSB_IJSY_NSC_ILi4096EEEEEEEEEEEEEvEEEENS_8epilogue10collective6detail29Sm90TmaWarpSpecializedAdapterINS23_15DefaultEpilogueISM_NSB_IJNSB_IJllllEEESE_SY_EEES28_NS22_6thread17LinearCombinationISM_Li1EffLNS29_9ScaleType4KindE0ELNS_15FloatRoundStyleE2ESM_EENS_4gemm15EpilogueDefaultEEEEEvvEEEEvNT_6ParamsE,@"STO_CUDA_ENTRY STV_DEFAULT"
_ZN7cutlass13device_kernelINS_4conv6kernel13ConvUniversalINS1_16ConvProblemShapeILNS1_8OperatorE1ELi3EEENS1_10collective14CollectiveConvINS1_46MainloopSm90TmaGmmaWarpSpecializedImplicitGemmILS5_1ELi5ELi3EN4cute5tupleIJNSA_1CILi2EEENSC_ILi1EEESE_EEENS1_36KernelImplicitTmaWarpSpecializedSm90ELi1EEENSB_IJNSC_ILi256EEENSC_ILi64EEENSB_IJSJ_EEEEEENS_6half_tESM_NSA_8TiledMMAINSA_8MMA_AtomIJNSA_4SM904GMMA25MMA_64x64x16_F32F16F16_SSILNSQ_5MajorE0ELSS_1ELNSQ_7ScaleInE1ELST_1EEEEEENSA_6LayoutINSB_IJSE_SE_SE_EEENSB_IJNSC_ILi0EEESY_SY_EEEEENSB_IJNSA_10UnderscoreES11_S11_EEEEENS7_6detail26Sm90ImplicitGemmTileTraitsINSA_20SM90_TMA_LOAD_IM2COLENSA_14ComposedLayoutINSA_7SwizzleILi3ELi4ELi3EEENSA_18smem_ptr_flag_bitsILi16EEENSW_INSB_IJNSB_IJNSC_ILi8EEENSC_ILi32EEEEEENSB_IJSJ_SE_EEENSB_IJSE_NSC_ILi5EEEEEEEEENSB_IJNSB_IJSJ_NSC_ILi512EEEEEENSB_IJSE_SY_EEENSB_IJSY_NSC_ILi16384EEEEEEEEEEEEEvEENS15_INSA_23SM90_TMA_LOAD_MULTICASTENS17_IS19_S1B_NSW_INSB_IJS1F_NSB_IJS1C_S1C_EEES1H_EEENSB_IJS1L_S1K_NSB_IJSY_NSC_ILi4096EEEEEEEEEEEEEvEEEENS_8epilogue10collective6detail29Sm90TmaWarpSpecializedAdapterINS23_15DefaultEpilogueISM_NSB_IJNSB_IJllllEEESE_SY_EEES28_NS22_6thread17LinearCombinationISM_Li1EffLNS29_9ScaleType4KindE0ELNS_15FloatRoundStyleE2ESM_EENS_4gemm15EpilogueDefaultEEEEEvvEEEEvNT_6ParamsE:
[----:B------:R-:W-:Y:S01]  /*0000*/  LDC R1, c[0x0][0x28] ;  /* 0x00000a00ff017b82 */ /* 0x000fe20000000800 */
[----:B------:R-:W0:Y:S01]  /*0010*/  S2R R9, SR_TID.X ;  /* 0x0000000000097919 */ /* 0x000e220000002100 */
[----:B------:R-:W-:Y:S01]  /*0020*/  ELECT P0, URZ, PT ;  /* 0x00000000003f782f */ /* 0x000fe20003800000 */
[----:B------:R-:W-:Y:S01]  /*0030*/  BSSY B0, `(.L_x_0) ;  /* 0x0000010000007945 */ /* 0x000fe20003800000 */
[----:B------:R-:W1:Y:S01]  /*0040*/  S2R R10, SR_CTAID.X ;  /* 0x00000000000a7919 */ /* 0x000e620000002500 */
[--C-:B0-----:R-:W-:Y:S02]  /*0050*/  SHF.R.U32.HI R0, RZ, 0x5, R9.reuse ;  /* 0x00000005ff007819 */ /* 0x101fe40000011609 */
[----:B------:R-:W-:-:S03]  /*0060*/  SHF.R.U32.HI R3, RZ, 0x7, R9 ;  /* 0x00000007ff037819 */ /* 0x000fc60000011609 */
[----:B------:R-:W0:Y:S04]  /*0070*/  SHFL.IDX PT, R2, R0, RZ, 0x1f ;  /* 0x00001fff00027589 */ /* 0x000e2800000e0000 */
[----:B------:R2:W3:Y:S01]  /*0080*/  SHFL.IDX PT, R8, R3, RZ, 0x1f ;  /* 0x00001fff03087589 */ /* 0x0004e200000e0000 */
[----:B0-----:R-:W-:-:S13]  /*0090*/  ISETP.NE.OR P0, PT, R2, RZ, !P0 ;  /* 0x000000ff0200720c */ /* 0x001fda0004705670 */
[----:B-123--:R-:W-:Y:S05]  /*00a0*/  @P0 BRA `(.L_x_1) ;  /* 0x0000000000200947 */ /* 0x00efea0003800000 */
[----:B------:R-:W-:Y:S02]  /*00b0*/  ULDC.64 UR4, c[0x0][0x198] ;  /* 0x0000660000047ab9 */ /* 0x000fe40000000a00 */
[----:B------:R-:W-:Y:S02]  /*00c0*/  UIADD3 UR6, UP0, UR4, 0xf0, URZ ;  /* 0x000000f004067890 */ /* 0x000fe4000ff1e03f */
[----:B------:R-:W-:Y:S02]  /*00d0*/  UIADD3 UR4, UP1, UR4, 0x270, URZ ;  /* 0x0000027004047890 */ /* 0x000fe4000ff3e03f */
[----:B------:R-:W-:Y:S02]  /*00e0*/  UIADD3.X UR7, URZ, UR5, URZ, UP0, !UPT ;  /* 0x000000053f077290 */ /* 0x000fe400087fe43f */
[----:B------:R-:W-:-:S07]  /*00f0*/  UIADD3.X UR5, URZ, UR5, URZ, UP1, !UPT ;  /* 0x000000053f057290 */ /* 0x000fce0008ffe43f */
[----:B------:R0:W-:Y:S02]  /*0100*/  UTMACCTL.PF [UR6] ;  /* 0x00000000060079b9 */ /* 0x0001e40008040000 */
[----:B------:R0:W-:Y:S02]  /*0110*/  UTMACCTL.PF [UR4] ;  /* 0x00000000040079b9 */ /* 0x0001e40008040000 */
[----:B0-----:R-:W-:Y:S01]  /*0120*/  NOP ;  /* 0x0000000000007918 */ /* 0x001fe20000000000 */
.L_x_1:
[----:B------:R-:W-:Y:S05]  /*0130*/  BSYNC B0 ;  /* 0x0000000000007941 */ /* 0x000fea0003800000 */
.L_x_0:
[----:B------:R-:W0:Y:S01]  /*0140*/  SHFL.IDX PT, R0, R0, RZ, 0x1f ;  /* 0x00001fff00007589 */ /* 0x000e2200000e0000 */
[----:B------:R-:W-:Y:S02]  /*0150*/  SHF.R.S32.HI R4, RZ, 0x1f, R9 ;  /* 0x0000001fff047819 */ /* 0x000fe40000011409 */
[----:B------:R-:W-:Y:S01]  /*0160*/  I2FP.F32.U32 R6, R10 ;  /* 0x0000000a00067245 */ /* 0x000fe20000201000 */
[----:B------:R-:W1:Y:S01]  /*0170*/  S2R R12, SR_CTAID.Y ;  /* 0x00000000000c7919 */ /* 0x000e620000002600 */
[----:B------:R-:W-:-:S04]  /*0180*/  LEA.HI R4, R4, R9, RZ, 0x7 ;  /* 0x0000000904047211 */ /* 0x000fc800078f38ff */
[----:B------:R-:W-:-:S05]  /*0190*/  LOP3.LUT R4, R4, 0xffffff80, RZ, 0xc0, !PT ;  /* 0xffffff8004047812 */ /* 0x000fca00078ec0ff */
[----:B------:R-:W-:-:S05]  /*01a0*/  IMAD.IADD R16, R9, 0x1, -R4 ;  /* 0x0000000109107824 */ /* 0x000fca00078e0a04 */
[----:B------:R-:W-:-:S04]  /*01b0*/  SHF.R.S32.HI R3, RZ, 0x1f, R16 ;  /* 0x0000001fff037819 */ /* 0x000fc80000011410 */
[----:B------:R-:W-:Y:S02]  /*01c0*/  LEA.HI R3, R3, R16, RZ, 0x3 ;  /* 0x0000001003037211 */ /* 0x000fe400078f18ff */
[----:B0-----:R-:W-:Y:S02]  /*01d0*/  ISETP.NE.AND P0, PT, R0, RZ, PT ;  /* 0x000000ff0000720c */ /* 0x001fe40003f05270 */
[--C-:B------:R-:W-:Y:S02]  /*01e0*/  SHF.R.S32.HI R4, RZ, 0x3, R3.reuse ;  /* 0x00000003ff047819 */ /* 0x100fe40000011403 */
[----:B------:R-:W-:Y:S02]  /*01f0*/  SHF.R.S32.HI R3, RZ, 0x1f, R3 ;  /* 0x0000001fff037819 */ /* 0x000fe40000011403 */
[----:B------:R-:W-:-:S07]  /*0200*/  SHF.R.S32.HI R5, RZ, 0x1f, R0 ;  /* 0x0000001fff057819 */ /* 0x000fce0000011400 */
[----:B-1----:R-:W-:Y:S05]  /*0210*/  @P0 BRA `(.L_x_2) ;  /* 0x0000000000600947 */ /* 0x002fea0003800000 */
[----:B------:R-:W0:Y:S01]  /*0220*/  S2UR UR8, SR_CgaCtaId ;  /* 0x00000000000879c3 */ /* 0x000e220000008800 */
[----:B------:R-:W-:Y:S01]  /*0230*/  UMOV UR4, 0x400 ;  /* 0x0000040000047882 */ /* 0x000fe20000000000 */
[----:B------:R-:W-:Y:S01]  /*0240*/  UMOV UR5, 0x1 ;  /* 0x0000000100057882 */ /* 0x000fe20000000000 */
[----:B------:R-:W-:Y:S01]  /*0250*/  UMOV UR6, 0x2 ;  /* 0x0000000200067882 */ /* 0x000fe20000000000 */
[----:B------:R-:W-:Y:S01]  /*0260*/  ELECT P0, URZ, PT ;  /* 0x00000000003f782f */ /* 0x000fe20003800000 */
[----:B------:R-:W-:-:S04]  /*0270*/  UIADD3 UR6, -UR6, 0x100000, URZ ;  /* 0x0010000006067890 */ /* 0x000fc8000fffe13f */
[----:B------:R-:W-:Y:S02]  /*0280*/  USHF.L.U32 UR7, UR6, 0xb, URZ ;  /* 0x0000000b06077899 */ /* 0x000fe4000800063f */
[----:B------:R-:W-:Y:S02]  /*0290*/  USHF.L.U32 UR6, UR6, 0x1, URZ ;  /* 0x0000000106067899 */ /* 0x000fe4000800063f */
[----:B0-----:R-:W-:Y:S02]  /*02a0*/  ULEA UR8, UR8, UR4, 0x18 ;  /* 0x0000000408087291 */ /* 0x001fe4000f8ec03f */
[----:B------:R-:W-:-:S04]  /*02b0*/  UIADD3 UR4, -UR5, 0x100000, URZ ;  /* 0x0010000005047890 */ /* 0x000fc8000fffe13f */
[----:B------:R-:W-:Y:S02]  /*02c0*/  USHF.L.U32 UR5, UR4, 0xb, URZ ;  /* 0x0000000b04057899 */ /* 0x000fe4000800063f */
[----:B------:R-:W-:Y:S01]  /*02d0*/  USHF.L.U32 UR4, UR4, 0x1, URZ ;  /* 0x0000000104047899 */ /* 0x000fe2000800063f */
[----:B------:R-:W0:Y:S11]  /*02e0*/  FENCE.VIEW.ASYNC.S ;  /* 0x00000000000073c6 */ /* 0x000e360000000000 */
[----:B0-----:R0:W1:Y:S01]  /*02f0*/  SYNCS.EXCH.64 URZ, [UR8+0x32000], UR4 ;  /* 0x03200004083f75b2 */ /* 0x0010620008000100 */
[----:B------:R0:W2:Y:S01]  /*0300*/  SYNCS.EXCH.64 URZ, [UR8+0x32028], UR6 ;  /* 0x03202806083f75b2 */ /* 0x0000a20008000100 */
[----:B------:R0:W3:Y:S01]  /*0310*/  SYNCS.EXCH.64 URZ, [UR8+0x32008], UR4 ;  /* 0x03200804083f75b2 */ /* 0x0000e20008000100 */
[----:B------:R0:W4:Y:S01]  /*0320*/  SYNCS.EXCH.64 URZ, [UR8+0x32030], UR6 ;  /* 0x03203006083f75b2 */ /* 0x0001220008000100 */
[----:B------:R0:W0:Y:S01]  /*0330*/  SYNCS.EXCH.64 URZ, [UR8+0x32010], UR4 ;  /* 0x03201004083f75b2 */ /* 0x0000220008000100 */
[----:B------:R0:W0:Y:S01]  /*0340*/  SYNCS.EXCH.64 URZ, [UR8+0x32038], UR6 ;  /* 0x03203806083f75b2 */ /* 0x0000220008000100 */
[----:B------:R0:W0:Y:S01]  /*0350*/  SYNCS.EXCH.64 URZ, [UR8+0x32018], UR4 ;  /* 0x03201804083f75b2 */ /* 0x0000220008000100 */
[----:B------:R0:W0:Y:S01]  /*0360*/  SYNCS.EXCH.64 URZ, [UR8+0x32040], UR6 ;  /* 0x03204006083f75b2 */ /* 0x0000220008000100 */
[----:B------:R0:W0:Y:S01]  /*0370*/  SYNCS.EXCH.64 URZ, [UR8+0x32020], UR4 ;  /* 0x03202004083f75b2 */ /* 0x0000220008000100 */
[----:B------:R0:W0:Y:S01]  /*0380*/  SYNCS.EXCH.64 URZ, [UR8+0x32048], UR6 ;  /* 0x03204806083f75b2 */ /* 0x0000220008000100 */
[----:B------:R-:W-:Y:S01]  /*0390*/  NOP ;  /* 0x0000000000007918 */ /* 0x000fe20000000000 */
.L_x_2:
[----:B0-----:R-:W-:Y:S01]  /*03a0*/  ULDC UR4, c[0x0][0x150] ;  /* 0x0000540000047ab9 */ /* 0x001fe20000000800 */
[----:B------:R-:W-:Y:S01]  /*03b0*/  LEA.HI R3, R3, R4, RZ, 0x2 ;  /* 0x0000000403037211 */ /* 0x000fe200078f10ff */
[----:B------:R-:W-:Y:S01]  /*03c0*/  FMUL R6, R6, UR4 ;  /* 0x0000000406067c20 */ /* 0x000fe20008400000 */
[----:B------:R-:W-:Y:S01]  /*03d0*/  LEA.HI R5, R5, R0, RZ, 0x2 ;  /* 0x0000000005057211 */ /* 0x000fe200078f10ff */
[----:B------:R-:W-:Y:S01]  /*03e0*/  ULDC UR4, c[0x0][0x154] ;  /* 0x0000550000047ab9 */ /* 0x000fe20000000800 */
[----:B------:R-:W-:Y:S01]  /*03f0*/  LOP3.LUT R3, R3, 0xfffffffc, RZ, 0xc0, !PT ;  /* 0xfffffffc03037812 */ /* 0x000fe200078ec0ff */
[----:B------:R-:W0:Y:S01]  /*0400*/  LDC R11, c[0x0][0x140] ;  /* 0x00005000ff0b7b82 */ /* 0x000e220000000800 */
[----:B------:R-:W-:Y:S01]  /*0410*/  LOP3.LUT R5, R5, 0x3ffffffc, RZ, 0xc0, !PT ;  /* 0x3ffffffc05057812 */ /* 0x000fe200078ec0ff */
[----:B------:R-:W5:Y:S01]  /*0420*/  F2I.U32.TRUNC.NTZ R6, R6 ;  /* 0x0000000600067305 */ /* 0x000f62000020f000 */
[----:B------:R-:W-:Y:S01]  /*0430*/  LOP3.LUT P0, RZ, R16, 0x7, RZ, 0xc0, !PT ;  /* 0x0000000710ff7812 */ /* 0x000fe2000780c0ff */
[----:B------:R-:W-:Y:S01]  /*0440*/  IMAD.IADD R3, R4, 0x1, -R3 ;  /* 0x0000000104037824 */ /* 0x000fe200078e0a03 */
[----:B------:R-:W-:Y:S01]  /*0450*/  I2FP.F32.U32 R4, R12 ;  /* 0x0000000c00047245 */ /* 0x000fe20000201000 */
[----:B------:R-:W-:Y:S01]  /*0460*/  IMAD.IADD R0, R0, 0x1, -R5 ;  /* 0x0000000100007824 */ /* 0x000fe200078e0a05 */
[----:B------:R-:W-:Y:S01]  /*0470*/  ISETP.NE.AND P3, PT, R8, 0x1, PT ;  /* 0x000000010800780c */ /* 0x000fe20003f65270 */
[----:B------:R-:W-:Y:S01]  /*0480*/  NOP ;  /* 0x0000000000007918 */ /* 0x000fe20000000000 */
[----:B------:R-:W-:Y:S01]  /*0490*/  NOP ;  /* 0x0000000000007918 */ /* 0x000fe20000000000 */
[----:B------:R-:W-:-:S02]  /*04a0*/  IMAD R0, R0, 0x4, R3 ;  /* 0x0000000400007824 */ /* 0x000fc400078e0203 */
[----:B------:R-:W-:Y:S01]  /*04b0*/  FMUL R7, R4, UR4 ;  /* 0x0000000404077c20 */ /* 0x000fe20008400000 */
[----:B------:R-:W-:Y:S02]  /*04c0*/  ULDC UR4, c[0x0][0x144] ;  /* 0x0000510000047ab9 */ /* 0x000fe40000000800 */
[C---:B------:R-:W-:Y:S01]  /*04d0*/  LEA.HI R3, R0.reuse, R0, RZ, 0x1 ;  /* 0x0000000000037211 */ /* 0x040fe200078f08ff */
[----:B-----5:R-:W-:Y:S02]  /*04e0*/  IMAD.MOV R5, RZ, RZ, -R6 ;  /* 0x000000ffff057224 */ /* 0x020fe400078e0a06 */
[----:B------:R-:W5:Y:S01]  /*04f0*/  F2I.U32.TRUNC.NTZ R7, R7 ;  /* 0x0000000700077305 */ /* 0x000f62000020f000 */
[----:B------:R-:W-:Y:S01]  /*0500*/  LOP3.LUT R3, R3, 0xfffffffe, RZ, 0xc0, !PT ;  /* 0xfffffffe03037812 */ /* 0x000fe200078ec0ff */
[----:B------:R-:W-:Y:S01]  /*0510*/  IMAD R4, R5, UR4, R10 ;  /* 0x0000000405047c24 */ /* 0x000fe2000f8e020a */
[----:B------:R-:W-:Y:S01]  /*0520*/  ULDC UR4, c[0x0][0x148] ;  /* 0x0000520000047ab9 */ /* 0x000fe20000000800 */
[C---:B------:R-:W-:Y:S01]  /*0530*/  IMAD.SHL.U32 R5, R0.reuse, 0x4, RZ ;  /* 0x0000000400057824 */ /* 0x040fe200078e00ff */
[----:B0-----:R-:W-:Y:S01]  /*0540*/  ISETP.EQ.U32.AND P1, PT, R11, 0x1, PT ;  /* 0x000000010b00780c */ /* 0x001fe20003f22070 */
[----:B------:R-:W-:-:S03]  /*0550*/  IMAD.IADD R3, R0, 0x1, -R3 ;  /* 0x0000000100037824 */ /* 0x000fc600078e0a03 */
[----:B------:R-:W-:Y:S02]  /*0560*/  LOP3.LUT R0, R0, 0xc, R5, 0x78, !PT ;  /* 0x0000000c00007812 */ /* 0x000fe400078e7805 */
[----:B------:R-:W-:Y:S02]  /*0570*/  ISETP.NE.AND P4, PT, R3, R4, PT ;  /* 0x000000040300720c */ /* 0x000fe40003f85270 */
[----:B------:R-:W-:Y:S01]  /*0580*/  SHF.R.S32.HI R3, RZ, 0x1f, R2 ;  /* 0x0000001fff037819 */ /* 0x000fe20000011402 */
[----:B-----5:R-:W-:Y:S01]  /*0590*/  IMAD.MOV R5, RZ, RZ, -R7 ;  /* 0x000000ffff057224 */ /* 0x020fe200078e0a07 */
[----:B------:R-:W-:Y:S02]  /*05a0*/  ISETP.LT.U32.AND P0, PT, R0, 0x2, !P0 ;  /* 0x000000020000780c */ /* 0x000fe40004701070 */
[----:B------:R-:W-:Y:S01]  /*05b0*/  LEA.HI R3, R3, R2, RZ, 0x2 ;  /* 0x0000000203037211 */ /* 0x000fe200078f10ff */
[----:B------:R-:W-:-:S03]  /*05c0*/  IMAD R7, R5, UR4, R12 ;  /* 0x0000000405077c24 */ /* 0x000fc6000f8e020c */
[----:B------:R-:W-:-:S03]  /*05d0*/  LOP3.LUT R3, R3, 0xfffffffc, RZ, 0xc0, !PT ;  /* 0xfffffffc03037812 */ /* 0x000fc600078ec0ff */
[----:B------:R-:W-:Y:S02]  /*05e0*/  @P4 LEA.HI R4, R0, R0, RZ, 0x1 ;  /* 0x0000000000044211 */ /* 0x000fe400078f08ff */
[----:B------:R-:W-:Y:S01]  /*05f0*/  IMAD.IADD R5, R2, 0x1, -R3 ;  /* 0x0000000102057824 */ /* 0x000fe200078e0a03 */
[----:B------:R-:W-:Y:S02]  /*0600*/  SEL R3, RZ, 0x1, !P0 ;  /* 0x00000001ff037807 */ /* 0x000fe40004000000 */
[----:B------:R-:W-:Y:S02]  /*0610*/  @P4 SHF.R.S32.HI R4, RZ, 0x1, R4 ;  /* 0x00000001ff044819 */ /* 0x000fe40000011404 */
[----:B------:R-:W-:Y:S02]  /*0620*/  LOP3.LUT P2, RZ, R8, R5, RZ, 0xfc, !PT ;  /* 0x0000000508ff7212 */ /* 0x000fe4000784fcff */
[----:B------:R-:W-:Y:S01]  /*0630*/  @P4 ISETP.NE.AND P5, PT, R4, R7, PT ;  /* 0x000000070400420c */ /* 0x000fe20003fa5270 */
[----:B------:R-:W-:Y:S01]  /*0640*/  IMAD.MOV.U32 R4, RZ, RZ, 0x1 ;  /* 0x00000001ff047424 */ /* 0x000fe200078e00ff */
[----:B------:R-:W-:-:S02]  /*0650*/  SEL R2, RZ, 0x1, P2 ;  /* 0x00000001ff027807 */ /* 0x000fc40001000000 */
[----:B------:R-:W-:Y:S02]  /*0660*/  @P4 SEL R4, RZ, 0x1, P5 ;  /* 0x00000001ff044807 */ /* 0x000fe40002800000 */
[----:B------:R-:W-:Y:S02]  /*0670*/  SEL R2, R2, 0x2, P3 ;  /* 0x0000000202027807 */ /* 0x000fe40001800000 */
[----:B------:R-:W-:Y:S01]  /*0680*/  LOP3.LUT R4, R4, R3, RZ, 0xc0, !PT ;  /* 0x0000000304047212 */ /* 0x000fe200078ec0ff */
[----:B------:R-:W-:Y:S06]  /*0690*/  @!P1 BRA `(.L_x_3) ;  /* 0x0000000000089947 */ /* 0x000fec0003800000 */
[----:B-1234-:R-:W-:Y:S01]  /*06a0*/  UCGABAR_ARV ;  /* 0x00000000000079c7 */ /* 0x01efe20008000000 */
[----:B------:R-:W-:Y:S05]  /*06b0*/  BRA `(.L_x_4) ;  /* 0x0000000000047947 */ /* 0x000fea0003800000 */
.L_x_3:
[----:B-1234-:R-:W-:Y:S01]  /*06c0*/  NOP ;  /* 0x0000000000007918 */ /* 0x01efe20000000000 */
.L_x_4:
[----:B------:R-:W-:Y:S01]  /*06d0*/  ULDC.64 UR4, c[0x0][0x618] ;  /* 0x0001860000047ab9 */ /* 0x000fe20000000a00 */
[----:B------:R-:W-:Y:S01]  /*06e0*/  ULDC.64 UR12, c[0x0][0x208] ;  /* 0x00008200000c7ab9 */ /* 0x000fe20000000a00 */
[----:B------:R-:W-:-:S04]  /*06f0*/  ISETP.NE.U32.AND P0, PT, RZ, UR4, PT ;  /* 0x00000004ff007c0c */ /* 0x000fc8000bf05070 */
[----:B------:R-:W-:-:S13]  /*0700*/  ISETP.NE.AND.EX P0, PT, RZ, UR5, PT, P0 ;  /* 0x00000005ff007c0c */ /* 0x000fda000bf05300 */
[----:B------:R-:W-:Y:S05]  /*0710*/  @!P0 BRA `(.L_x_5) ;  /* 0x00000000001c8947 */ /* 0x000fea0003800000 */
[----:B------:R-:W0:Y:S02]  /*0720*/  LDC.64 R6, c[0x0][0x618] ;  /* 0x00018600ff067b82 */ /* 0x000e240000000a00 */
[----:B0-----:R-:W2:Y:S02]  /*0730*/  LDG.E.64 R6, desc[UR12][R6.64] ;  /* 0x0000000c06067981 */ /* 0x001ea4000c1e1b00 */
[----:B--2---:R-:W-:-:S04]  /*0740*/  ISETP.NE.U32.AND P0, PT, R6, RZ, PT ;  /* 0x000000ff0600720c */ /* 0x004fc80003f05070 */
[----:B------:R-:W-:-:S13]  /*0750*/  ISETP.NE.AND.EX P0, PT, R7, RZ, PT, P0 ;  /* 0x000000ff0700720c */ /* 0x000fda0003f05300 */
[----:B------:R-:W-:Y:S05]  /*0760*/  @!P0 BRA `(.L_x_5) ;  /* 0x0000000000088947 */ /* 0x000fea0003800000 */
[----:B------:R0:W5:Y:S01]  /*0770*/  LD.E R11, desc[UR12][R6.64] ;  /* 0x0000000c060b7980 */ /* 0x000162000c101900 */
[----:B------:R-:W-:Y:S05]  /*0780*/  BRA `(.L_x_6) ;  /* 0x0000000000207947 */ /* 0x000fea0003800000 */
.L_x_5:
[----:B------:R-:W-:Y:S02]  /*0790*/  ULDC.64 UR4, c[0x0][0x608] ;  /* 0x0001820000047ab9 */ /* 0x000fe40000000a00 */
[----:B------:R-:W-:-:S04]  /*07a0*/  ISETP.NE.U32.AND P0, PT, RZ, UR4, PT ;  /* 0x00000004ff007c0c */ /* 0x000fc8000bf05070 */
[----:B------:R-:W-:-:S13]  /*07b0*/  ISETP.NE.AND.EX P0, PT, RZ, UR5, PT, P0 ;  /* 0x00000005ff007c0c */ /* 0x000fda000bf05300 */
[----:B------:R-:W-:Y:S05]  /*07c0*/  @!P0 BRA `(.L_x_7) ;  /* 0x00000000000c8947 */ /* 0x000fea0003800000 */
[----:B------:R-:W0:Y:S02]  /*07d0*/  LDC.64 R6, c[0x0][0x608] ;  /* 0x00018200ff067b82 */ /* 0x000e240000000a00 */
[----:B0-----:R1:W5:Y:S01]  /*07e0*/  LDG.E R11, desc[UR12][R6.64] ;  /* 0x0000000c060b7981 */ /* 0x001362000c1e1900 */
[----:B------:R-:W-:Y:S05]  /*07f0*/  BRA `(.L_x_6) ;  /* 0x0000000000047947 */ /* 0x000fea0003800000 */
.L_x_7:
[----:B------:R-:W2:Y:S02]  /*0800*/  LDC R11, c[0x0][0x600] ;  /* 0x00018000ff0b7b82 */ /* 0x000ea40000000800 */
.L_x_6:
[----:B------:R-:W-:Y:S02]  /*0810*/  ULDC.64 UR4, c[0x0][0x620] ;  /* 0x0001880000047ab9 */ /* 0x000fe40000000a00 */
[----:B------:R-:W-:-:S04]  /*0820*/  ISETP.NE.U32.AND P0, PT, RZ, UR4, PT ;  /* 0x00000004ff007c0c */ /* 0x000fc8000bf05070 */
[----:B------:R-:W-:-:S13]  /*0830*/  ISETP.NE.AND.EX P0, PT, RZ, UR5, PT, P0 ;  /* 0x00000005ff007c0c */ /* 0x000fda000bf05300 */
[----:B------:R-:W-:Y:S05]  /*0840*/  @!P0 BRA `(.L_x_8) ;  /* 0x00000000001c8947 */ /* 0x000fea0003800000 */
[----:B01----:R-:W0:Y:S02]  /*0850*/  LDC.64 R6, c[0x0][0x620] ;  /* 0x00018800ff067b82 */ /* 0x003e240000000a00 */
[----:B0-----:R-:W3:Y:S02]  /*0860*/  LDG.E.64 R6, desc[UR12][R6.64] ;  /* 0x0000000c06067981 */ /* 0x001ee4000c1e1b00 */
[----:B---3--:R-:W-:-:S04]  /*0870*/  ISETP.NE.U32.AND P0, PT, R6, RZ, PT ;  /* 0x000000ff0600720c */ /* 0x008fc80003f05070 */
[----:B------:R-:W-:-:S13]  /*0880*/  ISETP.NE.AND.EX P0, PT, R7, RZ, PT, P0 ;  /* 0x000000ff0700720c */ /* 0x000fda0003f05300 */
[----:B------:R-:W-:Y:S05]  /*0890*/  @!P0 BRA `(.L_x_8) ;  /* 0x0000000000088947 */ /* 0x000fea0003800000 */
[----:B------:R0:W5:Y:S01]  /*08a0*/  LD.E R14, desc[UR12][R6.64] ;  /* 0x0000000c060e7980 */ /* 0x000162000c101900 */
[----:B------:R-:W-:Y:S05]  /*08b0*/  BRA `(.L_x_9) ;  /* 0x0000000000207947 */ /* 0x000fea0003800000 */
.L_x_8:
[----:B------:R-:W-:Y:S02]  /*08c0*/  ULDC.64 UR4, c[0x0][0x610] ;  /* 0x0001840000047ab9 */ /* 0x000fe40000000a00 */
[----:B------:R-:W-:-:S04]  /*08d0*/  ISETP.NE.U32.AND P0, PT, RZ, UR4, PT ;  /* 0x00000004ff007c0c */ /* 0x000fc8000bf05070 */
[----:B------:R-:W-:-:S13]  /*08e0*/  ISETP.NE.AND.EX P0, PT, RZ, UR5, PT, P0 ;  /* 0x00000005ff007c0c */ /* 0x000fda000bf05300 */
[----:B------:R-:W-:Y:S05]  /*08f0*/  @!P0 BRA `(.L_x_10) ;  /* 0x00000000000c8947 */ /* 0x000fea0003800000 */
[----:B------:R-:W3:Y:S02]  /*0900*/  LDC.64 R14, c[0x0][0x610] ;  /* 0x00018400ff0e7b82 */ /* 0x000ee40000000a00 */
[----:B---3--:R3:W5:Y:S01]  /*0910*/  LDG.E R14, desc[UR12][R14.64] ;  /* 0x0000000c0e0e7981 */ /* 0x008762000c1e1900 */
[----:B------:R-:W-:Y:S05]  /*0920*/  BRA `(.L_x_9) ;  /* 0x0000000000047947 */ /* 0x000fea0003800000 */
.L_x_10:
[----:B------:R-:W4:Y:S02]  /*0930*/  LDC R14, c[0x0][0x604] ;  /* 0x00018100ff0e7b82 */ /* 0x000f240000000800 */
.L_x_9:
[----:B------:R-:W1:Y:S01]  /*0940*/  LDC R3, c[0x0][0x3e8] ;  /* 0x0000fa00ff037b82 */ /* 0x000e620000000800 */
[----:B------:R-:W-:Y:S01]  /*0950*/  ULDC UR4, c[0x0][0x3dc] ;  /* 0x0000f70000047ab9 */ /* 0x000fe20000000800 */
[----:B------:R-:W-:Y:S01]  /*0960*/  ULDC.64 UR6, c[0x0][0x3e0] ;  /* 0x0000f80000067ab9 */ /* 0x000fe20000000a00 */
[----:B------:R-:W-:Y:S02]  /*0970*/  UIADD3 UR4, UR4, 0x3f, URZ ;  /* 0x0000003f04047890 */ /* 0x000fe4000fffe03f */
[----:B------:R-:W-:Y:S02]  /*0980*/  UIMAD UR6, UR7, UR6, URZ ;  /* 0x00000006070672a4 */ /* 0x000fe4000f8e023f */
[----:B------:R-:W-:-:S04]  /*0990*/  USHF.R.S32.HI UR5, URZ, 0x1f, UR4 ;  /* 0x0000001f3f057899 */ /* 0x000fc80008011404 */
[----:B------:R-:W-:-:S04]  /*09a0*/  ULEA.HI UR5, UR5, UR4, URZ, 0x6 ;  /* 0x0000000405057291 */ /* 0x000fc8000f8f303f */
[----:B------:R-:W-:Y:S01]  /*09b0*/  USHF.R.S32.HI UR15, URZ, 0x6, UR5 ;  /* 0x000000063f0f7899 */ /* 0x000fe20008011405 */
[----:B-1----:R-:W-:-:S05]  /*09c0*/  IMAD R3, R3, UR6, RZ ;  /* 0x0000000603037c24 */ /* 0x002fca000f8e02ff */
[----:B------:R-:W-:Y:S01]  /*09d0*/  IMAD R3, R3, UR15, RZ ;  /* 0x0000000f03037c24 */ /* 0x000fe2000f8e02ff */
[----:B------:R-:W-:Y:S06]  /*09e0*/  @!P1 BRA `(.L_x_11) ;  /* 0x00000000000c9947 */ /* 0x000fec0003800000 */
[----:B------:R-:W-:Y:S01]  /*09f0*/  UCGABAR_WAIT ;  /* 0x0000000000007dc7 */ /* 0x000fe20008000000 */
[----:B------:R-:W-:Y:S01]  /*0a00*/  CCTL.IVALL ;  /* 0x00000000ff00798f */ /* 0x000fe20002000000 */
[----:B------:R-:W-:Y:S05]  /*0a10*/  BRA `(.L_x_12) ;  /* 0x0000000000047947 */ /* 0x000fea0003800000 */
.L_x_11:
[----:B------:R-:W-:Y:S06]  /*0a20*/  BAR.SYNC.DEFER_BLOCKING 0x0 ;  /* 0x0000000000007b1d */ /* 0x000fec0000010000 */
.L_x_12:
[----:B------:R-:W-:-:S13]  /*0a30*/  ISETP.NE.AND P0, PT, R8, RZ, PT ;  /* 0x000000ff0800720c */ /* 0x000fda0003f05270 */
[----:B------:R-:W-:Y:S05]  /*0a40*/  @!P0 BRA `(.L_x_13) ;  /* 0x000000b400f08947 */ /* 0x000fea0003800000 */
[----:B------:R-:W-:-:S13]  /*0a50*/  ISETP.NE.AND P0, PT, R8, 0x1, PT ;  /* 0x000000010800780c */ /* 0x000fda0003f05270 */
[----:B------:R-:W-:Y:S05]  /*0a60*/  @P0 EXIT ;  /* 0x000000000000094d */ /* 0x000fea0003800000 */
[----:B------:R-:W-:Y:S01]  /*0a70*/  ISETP.GE.AND P0, PT, R3, 0x1, PT ;  /* 0x000000010300780c */ /* 0x000fe20003f06270 */
[----:B------:R-:W-:Y:S01]  /*0a80*/  UMOV UR4, URZ ;  /* 0x0000003f00047c82 */ /* 0x000fe20008000000 */
[----:B------:R-:W-:Y:S02]  /*0a90*/  CS2R R54, SRZ ;  /* 0x0000000000367805 */ /* 0x000fe4000001ff00 */
[----:B------:R-:W-:Y:S02]  /*0aa0*/  CS2R R120, SRZ ;  /* 0x0000000000787805 */ /* 0x000fe4000001ff00 */
[----:B------:R-:W-:Y:S02]  /*0ab0*/  CS2R R122, SRZ ;  /* 0x00000000007a7805 */ /* 0x000fe4000001ff00 */
[----:B------:R-:W-:Y:S02]  /*0ac0*/  CS2R R124, SRZ ;  /* 0x00000000007c7805 */ /* 0x000fe4000001ff00 */
[----:B------:R-:W-:-:S02]  /*0ad0*/  CS2R R126, SRZ ;  /* 0x00000000007e7805 */ /* 0x000fc4000001ff00 */
[----:B------:R-:W-:Y:S02]  /*0ae0*/  CS2R R128, SRZ ;  /* 0x0000000000807805 */ /* 0x000fe4000001ff00 */
        /* <DEDUP_REMOVED lines=57> */
[----:B------:R-:W-:Y:S01]  /*0e80*/  CS2R R52, SRZ ;  /* 0x0000000000347805 */ /* 0x000fe2000001ff00 */
[----:B------:R-:W-:Y:S06]  /*0e90*/  @!P0 BRA `(.L_x_14) ;  /* 0x0000000400648947 */ /* 0x000fec0003800000 */
[----:B------:R-:W-:-:S04]  /*0ea0*/  LOP3.LUT R5, R2, 0x1, RZ, 0xfc, !PT ;  /* 0x0000000102057812 */ /* 0x000fc800078efcff */
[----:B------:R-:W-:-:S13]  /*0eb0*/  ISETP.NE.AND P1, PT, R5, 0x3, PT ;  /* 0x000000030500780c */ /* 0x000fda0003f25270 */
[----:B------:R-:W-:Y:S05]  /*0ec0*/  @!P1 BRA `(.L_x_15) ;  /* 0x0000000000049947 */ /* 0x000fea0003800000 */
[----:B------:R-:W-:Y:S01]  /*0ed0*/  BPT.TRAP 0x1 ;  /* 0x000000040000795c */ /* 0x000fe20000300000 */
.L_x_15:
[----:B------:R-:W1:Y:S01]  /*0ee0*/  S2UR UR5, SR_CgaCtaId ;  /* 0x00000000000579c3 */ /* 0x000e620000008800 */
[----:B------:R-:W-:Y:S01]  /*0ef0*/  SHF.L.U32 R5, RZ, 0x1f, RZ ;  /* 0x0000001fff057819 */ /* 0x000fe200000006ff */
[----:B------:R-:W-:Y:S02]  /*0f00*/  UMOV UR4, 0x400 ;  /* 0x0000040000047882 */ /* 0x000fe40000000000 */
[----:B-1----:R-:W-:-:S12]  /*0f10*/  ULEA UR5, UR5, UR4, 0x18 ;  /* 0x0000000405057291 */ /* 0x002fd8000f8ec03f */
.L_x_16:
[----:B0-----:R-:W-:-:S04]  /*0f20*/  IMAD.U32 R6, RZ, RZ, UR5 ;  /* 0x00000005ff067e24 */ /* 0x001fc8000f8e00ff */
[----:B------:R0:W1:Y:S03]  /*0f30*/  SYNCS.PHASECHK.TRANS64.TRYWAIT P1, [R6+URZ+0x32000], R5 ;  /* 0x03200005060075a7 */ /* 0x000066000802017f */
[----:B-1----:R-:W-:Y:S05]  /*0f40*/  @!P1 NANOSLEEP.SYNCS 0x989680 ;  /* 0x009896800000995d */ /* 0x002fea0003900000 */
[----:B------:R-:W1:Y:S02]  /*0f50*/  @!P1 SYNCS.PHASECHK.TRANS64 P1, [R6+URZ+0x32000], R5 ;  /* 0x03200005060095a7 */ /* 0x000e64000802007f */
[----:B-1----:R-:W-:Y:S05]  /*0f60*/  @!P1 BRA `(.L_x_16) ;  /* 0xfffffffc00ec9947 */ /* 0x002fea000383ffff */
[----:B------:R-:W-:Y:S01]  /*0f70*/  USHF.R.U32.HI UR4, URZ, 0x4, UR5 ;  /* 0x000000043f047899 */ /* 0x000fe20008011605 */
[----:B------:R-:W-:Y:S01]  /*0f80*/  WARPGROUP.ARRIVE ;  /* 0x00000000000079c5 */ /* 0x000fe20000000000 */
[----:B------:R-:W-:Y:S02]  /*0f90*/  UIADD3 UR5, UR5, 0x28000, URZ ;  /* 0x0002800005057890 */ /* 0x000fe4000fffe03f */
[----:B------:R-:W-:Y:S02]  /*0fa0*/  ULOP3.LUT UR4, UR4, 0x3fff, URZ, 0xc0, !UPT ;  /* 0x00003fff04047892 */ /* 0x000fe4000f8ec03f */
[----:B------:R-:W-:Y:S02]  /*0fb0*/  USHF.R.U32.HI UR5, URZ, 0x4, UR5 ;  /* 0x000000043f057899 */ /* 0x000fe40008011605 */
[----:B------:R-:W-:Y:S02]  /*0fc0*/  ULOP3.LUT UR4, UR4, 0x10000, URZ, 0xfc, !UPT ;  /* 0x0001000004047892 */ /* 0x000fe4000f8efc3f */
[----:B------:R-:W-:-:S02]  /*0fd0*/  ULOP3.LUT UR6, UR5, 0x3fff, URZ, 0xc0, !UPT ;  /* 0x00003fff05067892 */ /* 0x000fc4000f8ec03f */
[----:B------:R-:W-:Y:S02]  /*0fe0*/  UIADD3 UR5, UR4, 0x200, URZ ;  /* 0x0000020004057890 */ /* 0x000fe4000fffe03f */
[----:B------:R-:W-:Y:S01]  /*0ff0*/  UIADD3 UR7, UR4, 0x400, URZ ;  /* 0x0000040004077890 */ /* 0x000fe2000fffe03f */
[----:B------:R-:W-:Y:S02]  /*1000*/  UMOV UR11, 0x40000040 ;  /* 0x40000040000b7882 */ /* 0x000fe40000000000 */
[----:B------:R-:W-:Y:S01]  /*1010*/  UMOV UR10, UR6 ;  /* 0x00000006000a7c82 */ /* 0x000fe20008000000 */
[----:B------:R-:W-:Y:S01]  /*1020*/  UMOV UR8, UR4 ;  /* 0x0000000400087c82 */ /* 0x000fe20008000000 */
[----:B------:R-:W-:Y:S01]  /*1030*/  UMOV UR9, 0x40000040 ;  /* 0x4000004000097882 */ /* 0x000fe20000000000 */
[----:B------:R-:W-:Y:S01]  /*1040*/  UIADD3 UR14, UR4, 0x600, URZ ;  /* 0x00000600040e7890 */ /* 0x000fe2000fffe03f */
[----:B------:R-:W-:Y:S01]  /*1050*/  HGMMA.64x64x16.F32 R120, gdesc[UR8].tnspB, RZ, !UPT ;  /* 0x40e00000087879f0 */ /* 0x000fe2000c7008ff */
        /* <DEDUP_REMOVED lines=12> */
[----:B------:R-:W-:-:S02]  /*1120*/  UIADD3 UR8, UR4, 0x2, URZ ;  /* 0x0000000204087890 */ /* 0x000fc4000fffe03f */
[----:B------:R-:W-:Y:S01]  /*1130*/  UIADD3 UR10, UR6, 0x80, URZ ;  /* 0x00000080060a7890 */ /* 0x000fe2000fffe03f */
[----:B------:R-:W-:Y:S01]  /*1140*/  UMOV UR9, 0x40000040 ;  /* 0x4000004000097882 */ /* 0x000fe20000000000 */
[----:B------:R-:W-:-:S07]  /*1150*/  UMOV UR11, 0x40000040 ;  /* 0x40000040000b7882 */ /* 0x000fce0000000000 */
[----:B------:R-:W-:Y:S01]  /*1160*/  HGMMA.64x64x16.F32 R120, gdesc[UR8].tnspB, R120 ;  /* 0x40e00000087879f0 */ /* 0x000fe20008700878 */
[----:B------:R-:W-:Y:S01]  /*1170*/  UMOV UR8, UR5 ;  /* 0x0000000500087c82 */ /* 0x000fe20008000000 */
[----:B------:R-:W-:Y:S01]  /*1180*/  UMOV UR9, 0x40000040 ;  /* 0x4000004000097882 */ /* 0x000fe20000000000 */
[----:B------:R-:W-:Y:S01]  /*1190*/  UIADD3 UR5, UR4, 0x204, URZ ;  /* 0x0000020404057890 */ /* 0x000fe2000fffe03f */
        /* <DEDUP_REMOVED lines=19> */
[----:B------:R-:W-:Y:S02]  /*12d0*/  UMOV UR9, 0x40000040 ;  /* 0x4000004000097882 */ /* 0x000fe40000000000 */
[----:B------:R-:W-:Y:S01]  /*12e0*/  HGMMA.64x64x16.F32 R56, gdesc[UR8].tnspB, R56 ;  /* 0x40e00000083879f0 */ /* 0x000fe20008700838 */
[----:B------:R-:W-:Y:S01]  /*12f0*/  UMOV UR8, UR14 ;  /* 0x0000000e00087c82 */ /* 0x000fe20008000000 */
[----:B------:R-:W-:-:S02]  /*1300*/  UMOV UR9, 0x40000040 ;  /* 0x4000004000097882 */ /* 0x000fc40000000000 */
[----:B------:R-:W-:Y:S01]  /*1310*/  HGMMA.64x64x16.F32 R24, gdesc[UR8].tnspB, R24 ;  /* 0x40e00000081879f0 */ /* 0x000fe20008700818 */
[----:B------:R-:W-:Y:S02]  /*1320*/  UIADD3 UR8, UR4, 0x6, URZ ;  /* 0x0000000604087890 */ /* 0x000fe4000fffe03f */
[----:B------:R-:W-:Y:S02]  /*1330*/  UIADD3 UR10, UR6, 0x180, URZ ;  /* 0x00000180060a7890 */ /* 0x000fe4000fffe03f */
[----:B------:R-:W-:Y:S01]  /*1340*/  UIADD3 UR6, UR4, 0x406, URZ ;  /* 0x0000040604067890 */ /* 0x000fe2000fffe03f */
[----:B------:R-:W-:Y:S01]  /*1350*/  UMOV UR9, 0x40000040 ;  /* 0x4000004000097882 */ /* 0x000fe20000000000 */
[----:B------:R-:W-:Y:S01]  /*1360*/  UMOV UR11, 0x40000040 ;  /* 0x40000040000b7882 */ /* 0x000fe20000000000 */
[----:B------:R-:W-:-:S04]  /*1370*/  UIADD3 UR4, UR4, 0x606, URZ ;  /* 0x0000060604047890 */ /* 0x000fc8000fffe03f */
[----:B------:R-:W-:Y:S01]  /*1380*/  HGMMA.64x64x16.F32 R120, gdesc[UR8].tnspB, R120 ;  /* 0x40e00000087879f0 */ /* 0x000fe20008700878 */
[----:B------:R-:W-:Y:S01]  /*1390*/  UMOV UR8, UR5 ;  /* 0x0000000500087c82 */ /* 0x000fe20008000000 */
[----:B------:R-:W-:Y:S02]  /*13a0*/  UMOV UR9, 0x40000040 ;  /* 0x4000004000097882 */ /* 0x000fe40000000000 */
[----:B------:R-:W-:Y:S01]  /*13b0*/  HGMMA.64x64x16.F32 R88, gdesc[UR8].tnspB, R88 ;  /* 0x40e00000085879f0 */ /* 0x000fe20008700858 */
[----:B------:R-:W-:Y:S01]  /*13c0*/  UMOV UR8, UR6 ;  /* 0x0000000600087c82 */ /* 0x000fe20008000000 */
[----:B------:R-:W-:Y:S02]  /*13d0*/  UMOV UR9, 0x40000040 ;  /* 0x4000004000097882 */ /* 0x000fe40000000000 */
[----:B------:R-:W-:Y:S01]  /*13e0*/  HGMMA.64x64x16.F32 R56, gdesc[UR8].tnspB, R56 ;  /* 0x40e00000083879f0 */ /* 0x000fe20008700838 */
[----:B------:R-:W-:Y:S01]  /*13f0*/  UMOV UR8, UR4 ;  /* 0x0000000400087c82 */ /* 0x000fe20008000000 */
[----:B------:R-:W-:Y:S01]  /*1400*/  UMOV UR9, 0x40000040 ;  /* 0x4000004000097882 */ /* 0x000fe20000000000 */
[----:B------:R-:W-:Y:S01]  /*1410*/  UMOV UR4, 0x1 ;  /* 0x0000000100047882 */ /* 0x000fe20000000000 */
[----:B------:R-:W-:Y:S04]  /*1420*/  HGMMA.64x64x16.F32 R24, gdesc[UR8].tnspB, R24, gsb0 ;  /* 0x40e00000081879f0 */ /* 0x000fe80008000818 */
.L_x_14:
[----:B0-----:R-:W-:-:S05]  /*1430*/  VIMNMX R6, R3, 0x1, PT ;  /* 0x0000000103067848 */ /* 0x001fca0003fe0100 */
[----:B------:R-:W-:-:S05]  /*1440*/  IMAD.IADD R6, R3, 0x1, -R6 ;  /* 0x0000000103067824 */ /* 0x000fca00078e0a06 */
[----:B------:R-:W-:-:S13]  /*1450*/  ISETP.GE.AND P1, PT, R6, 0x1, PT ;  /* 0x000000010600780c */ /* 0x000fda0003f26270 */
[----:B------:R-:W-:Y:S05]  /*1460*/  @!P1 BRA `(.L_x_17) ;  /* 0x0000000400e49947 */ /* 0x000fea0003800000 */
[----:B------:R-:W0:Y:S01]  /*1470*/  S2UR UR6, SR_CgaCtaId ;  /* 0x00000000000679c3 */ /* 0x000e220000008800 */
[----:B------:R-:W-:Y:S01]  /*1480*/  UMOV UR5, 0x400 ;  /* 0x0000040000057882 */ /* 0x000fe20000000000 */
[----:B------:R-:W-:Y:S01]  /*1490*/  LOP3.LUT R10, R2, 0x1, RZ, 0xfc, !PT ;  /* 0x00000001020a7812 */ /* 0x000fe200078efcff */
[----:B------:R-:W-:Y:S01]  /*14a0*/  IMAD.MOV.U32 R9, RZ, RZ, RZ ;  /* 0x000000ffff097224 */ /* 0x000fe200078e00ff */
[----:B------:R-:W-:Y:S01]  /*14b0*/  UISETP.NE.U32.AND UP0, UPT, UR4, URZ, UPT ;  /* 0x0000003f0400728c */ /* 0x000fe2000bf05070 */
[----:B------:R-:W-:Y:S02]  /*14c0*/  IMAD.MOV.U32 R3, RZ, RZ, R6 ;  /* 0x000000ffff037224 */ /* 0x000fe400078e0006 */
[----:B------:R-:W-:Y:S01]  /*14d0*/  IMAD.MOV.U32 R5, RZ, RZ, RZ ;  /* 0x000000ffff057224 */ /* 0x000fe200078e00ff */
[----:B0-----:R-:W-:-:S04]  /*14e0*/  ULEA UR5, UR6, UR5, 0x18 ;  /* 0x0000000506057291 */ /* 0x001fc8000f8ec03f */
[----:B------:R-:W-:Y:S02]  /*14f0*/  USHF.R.U32.HI UR6, URZ, 0x4, UR5 ;  /* 0x000000043f067899 */ /* 0x000fe40008011605 */
[----:B------:R-:W-:Y:S02]  /*1500*/  UIADD3 UR7, UR5, 0x28000, URZ ;  /* 0x0002800005077890 */ /* 0x000fe4000fffe03f */
[----:B------:R-:W-:Y:S02]  /*1510*/  ULOP3.LUT UR6, UR6, 0x3fff, URZ, 0xc0, !UPT ;  /* 0x00003fff06067892 */ /* 0x000fe4000f8ec03f */
[----:B------:R-:W-:Y:S02]  /*1520*/  USHF.R.U32.HI UR7, URZ, 0x4, UR7 ;  /* 0x000000043f077899 */ /* 0x000fe40008011607 */
[----:B------:R-:W-:Y:S02]  /*1530*/  ULOP3.LUT UR6, UR6, 0x10000, URZ, 0xfc, !UPT ;  /* 0x0001000006067892 */ /* 0x000fe4000f8efc3f */
[----:B------:R-:W-:-:S12]  /*1540*/  ULOP3.LUT UR7, UR7, 0x3fff, URZ, 0xc0, !UPT ;  /* 0x00003fff07077892 */ /* 0x000fd8000f8ec03f */
.L_x_22:
[----:B------:R-:W-:-:S13]  /*1550*/  ISETP.NE.AND P2, PT, R10, 0x3, PT ;  /* 0x000000030a00780c */ /* 0x000fda0003f45270 */
[----:B------:R-:W-:Y:S05]  /*1560*/  @!P2 BRA `(.L_x_18) ;  /* 0x000000000004a947 */ /* 0x000fea0003800000 */
[----:B------:R-:W-:Y:S01]  /*1570*/  BPT.TRAP 0x1 ;  /* 0x000000040000795c */ /* 0x000fe20000300000 */
.L_x_18:
[----:B------:R-:W-:Y:S01]  /*1580*/  SHF.L.U32 R7, R9, 0x1f, RZ ;  /* 0x0000001f09077819 */ /* 0x000fe200000006ff */
[----:B------:R-:W-:-:S12]  /*1590*/  ULEA UR8, UR4, UR5, 0x3 ;  /* 0x0000000504087291 */ /* 0x000fd8000f8e183f */
.L_x_19:
[----:B0-----:R-:W-:-:S04]  /*15a0*/  IMAD.U32 R8, RZ, RZ, UR8 ;  /* 0x00000008ff087e24 */ /* 0x001fc8000f8e00ff */
[----:B------:R0:W1:Y:S03]  /*15b0*/  SYNCS.PHASECHK.TRANS64.TRYWAIT P1, [R8+URZ+0x32000], R7 ;  /* 0x03200007080075a7 */ /* 0x000066000802017f */
[----:B-1----:R-:W-:Y:S05]  /*15c0*/  @!P1 NANOSLEEP.SYNCS 0x989680 ;  /* 0x009896800000995d */ /* 0x002fea0003900000 */
[----:B------:R-:W1:Y:S02]  /*15d0*/  @!P1 SYNCS.PHASECHK.TRANS64 P1, [R8+URZ+0x32000], R7 ;  /* 0x03200007080095a7 */ /* 0x000e64000802007f */
[----:B-1----:R-:W-:Y:S05]  /*15e0*/  @!P1 BRA `(.L_x_19) ;  /* 0xfffffffc00ec9947 */ /* 0x002fea000383ffff */
[----:B------:R-:W-:Y:S01]  /*15f0*/  ULEA UR8, UR4, UR6, 0xb ;  /* 0x0000000604087291 */ /* 0x000fe2000f8e583f */
[----:B------:R-:W-:Y:S01]  /*1600*/  WARPGROUP.ARRIVE ;  /* 0x00000000000079c5 */ /* 0x000fe20000000000 */
[----:B------:R-:W-:Y:S02]  /*1610*/  ULEA UR10, UR4, UR7, 0x9 ;  /* 0x00000007040a7291 */ /* 0x000fe4000f8e483f */
[----:B------:R-:W-:Y:S02]  /*1620*/  UIADD3 UR16, UR8, 0x200, URZ ;  /* 0x0000020008107890 */ /* 0x000fe4000fffe03f */
[----:B------:R-:W-:Y:S01]  /*1630*/  UIADD3 UR14, UR8, 0x400, URZ ;  /* 0x00000400080e7890 */ /* 0x000fe2000fffe03f */
[----:B------:R-:W-:Y:S01]  /*1640*/  UMOV UR9, 0x40000040 ;  /* 0x4000004000097882 */ /* 0x000fe20000000000 */
[----:B------:R-:W-:Y:S01]  /*1650*/  UMOV UR11, 0x40000040 ;  /* 0x40000040000b7882 */ /* 0x000fe20000000000 */
[----:B------:R-:W-:Y:S02]  /*1660*/  UMOV UR18, UR10 ;  /* 0x0000000a00127c82 */ /* 0x000fe40008000000 */
[----:B------:R-:W-:Y:S01]  /*1670*/  HGMMA.64x64x16.F32 R120, gdesc[UR8].tnspB, R120, UP0 ;  /* 0x40e00000087879f0 */ /* 0x000fe2000bf00878 */
[----:B------:R-:W-:Y:S01]  /*1680*/  UIADD3 UR9, UR8, 0x600, URZ ;  /* 0x0000060008097890 */ /* 0x000fe2000fffe03f */
[----:B------:R-:W-:Y:S01]  /*1690*/  UMOV UR19, UR11 ;  /* 0x0000000b00137c82 */ /* 0x000fe20008000000 */
[----:B------:R-:W-:-:S02]  /*16a0*/  UMOV UR17, 0x40000040 ;  /* 0x4000004000117882 */ /* 0x000fc40000000000 */
[----:B------:R-:W-:Y:S01]  /*16b0*/  HGMMA.64x64x16.F32 R88, gdesc[UR16].tnspB, R88, UP0 ;  /* 0x40e00000105879f0 */ /* 0x000fe2000bf00858 */
[----:B------:R-:W-:Y:S01]  /*16c0*/  UMOV UR18, UR10 ;  /* 0x0000000a00127c82 */ /* 0x000fe20008000000 */
[----:B------:R-:W-:Y:S01]  /*16d0*/  UMOV UR19, UR11 ;  /* 0x0000000b00137c82 */ /* 0x000fe20008000000 */
[----:B------:R-:W-:Y:S01]  /*16e0*/  UMOV UR16, UR14 ;  /* 0x0000000e00107c82 */ /* 0x000fe20008000000 */
[----:B------:R-:W-:Y:S01]  /*16f0*/  UMOV UR17, 0x40000040 ;  /* 0x4000004000117882 */ /* 0x000fe20000000000 */
[----:B------:R-:W-:Y:S01]  /*1700*/  UIADD3 UR14, UR8, 0x602, URZ ;  /* 0x00000602080e7890 */ /* 0x000fe2000fffe03f */
[----:B------:R-:W-:Y:S01]  /*1710*/  HGMMA.64x64x16.F32 R56, gdesc[UR16].tnspB, R56, UP0 ;  /* 0x40e00000103879f0 */ /* 0x000fe2000bf00838 */
[----:B------:R-:W-:Y:S01]  /*1720*/  UMOV UR18, UR10 ;  /* 0x0000000a00127c82 */ /* 0x000fe20008000000 */
[----:B------:R-:W-:Y:S01]  /*1730*/  UMOV UR19, UR11 ;  /* 0x0000000b00137c82 */ /* 0x000fe20008000000 */
[----:B------:R-:W-:Y:S01]  /*1740*/  UMOV UR16, UR9 ;  /* 0x0000000900107c82 */ /* 0x000fe20008000000 */
[----:B------:R-:W-:Y:S01]  /*1750*/  UMOV UR17, 0x40000040 ;  /* 0x4000004000117882 */ /* 0x000fe20000000000 */
[----:B------:R-:W-:Y:S01]  /*1760*/  UIADD3 UR9, UR8, 0x202, URZ ;  /* 0x0000020208097890 */ /* 0x000fe2000fffe03f */
[----:B------:R-:W-:Y:S01]  /*1770*/  HGMMA.64x64x16.F32 R24, gdesc[UR16].tnspB, R24, UP0 ;  /* 0x40e00000101879f0 */ /* 0x000fe2000bf00818 */
[----:B------:R-:W-:-:S02]  /*1780*/  UIADD3 UR16, UR8, 0x2, URZ ;  /* 0x0000000208107890 */ /* 0x000fc4000fffe03f */
[----:B------:R-:W-:Y:S02]  /*1790*/  UIADD3 UR18, UR10, 0x80, URZ ;  /* 0x000000800a127890 */ /* 0x000fe4000fffe03f */
[----:B------:R-:W-:Y:S01]  /*17a0*/  UIADD3 UR11, UR8, 0x402, URZ ;  /* 0x00000402080b7890 */ /* 0x000fe2000fffe03f */
[----:B------:R-:W-:Y:S01]  /*17b0*/  UMOV UR17, 0x40000040 ;  /* 0x4000004000117882 */ /* 0x000fe20000000000 */
[----:B------:R-:W-:-:S05]  /*17c0*/  UMOV UR19, 0x40000040 ;  /* 0x4000004000137882 */ /* 0x000fca0000000000 */
        /* <DEDUP_REMOVED lines=42> */
[----:B------:R-:W-:-:S02]  /*1a70*/  UMOV UR17, 0x40000040 ;  /* 0x4000004000117882 */ /* 0x000fc40000000000 */
[----:B------:R-:W-:Y:S03]  /*1a80*/  HGMMA.64x64x16.F32 R24, gdesc[UR16].tnspB, R24, gsb0 ;  /* 0x40e00000101879f0 */ /* 0x000fe60008000818 */
[----:B------:R-:W-:Y:S02]  /*1a90*/  WARPGROUP.DEPBAR.LE gsb0, 0x1 ;  /* 0x00008000000079c5 */ /* 0x000fe40000010100 */
[----:B------:R-:W-:Y:S05]  /*1aa0*/  @!P2 BRA `(.L_x_20) ;  /* 0x000000000004a947 */ /* 0x000fea0003800000 */
[----:B------:R-:W-:Y:S01]  /*1ab0*/  BPT.TRAP 0x1 ;  /* 0x000000040000795c */ /* 0x000fe20000300000 */
.L_x_20:
[----:B------:R-:W-:-:S13]  /*1ac0*/  ISETP.NE.AND P1, PT, R4, RZ, PT ;  /* 0x000000ff0400720c */ /* 0x000fda0003f25270 */
[----:B0-----:R-:W-:-:S05]  /*1ad0*/  @P1 LEA R7, R5, UR5, 0x3 ;  /* 0x0000000505071c11 */ /* 0x001fca000f8e18ff */
[----:B------:R-:W-:-:S05]  /*1ae0*/  @P1 VIADD R7, R7, 0x32028 ;  /* 0x0003202807071836 */ /* 0x000fca0000000000 */
[----:B------:R-:W-:-:S04]  /*1af0*/  @P1 PRMT R7, R0, 0x654, R7 ;  /* 0x0000065400071816 */ /* 0x000fc80000000007 */
[----:B------:R0:W-:Y:S01]  /*1b00*/  @P1 SYNCS.ARRIVE.TRANS64.RED.A1T0 RZ, [R7+URZ], RZ ;  /* 0x000000ff07ff19a7 */ /* 0x0001e2000810043f */
[----:B------:R-:W-:-:S13]  /*1b10*/  ISETP.GT.U32.AND P1, PT, R2, 0x1, PT ;  /* 0x000000010200780c */ /* 0x000fda0003f24070 */
[----:B0-----:R-:W-:Y:S05]  /*1b20*/  @P1 BRA `(.L_x_21) ;  /* 0x0000000000041947 */ /* 0x001fea0003800000 */
[----:B------:R-:W-:Y:S01]  /*1b30*/  BPT.TRAP 0x1 ;  /* 0x000000040000795c */ /* 0x000fe20000300000 */
.L_x_21:
[----:B------:R-:W-:Y:S01]  /*1b40*/  UIADD3 UR4, UR4, 0x1, URZ ;  /* 0x0000000104047890 */ /* 0x000fe2000fffe03f */
[----:B------:R-:W-:Y:S01]  /*1b50*/  ISETP.GT.AND P2, PT, R3, 0x1, PT ;  /* 0x000000010300780c */ /* 0x000fe20003f44270 */
[----:B------:R-:W-:Y:S02]  /*1b60*/  VIADD R5, R5, 0x1 ;  /* 0x0000000105057836 */ /* 0x000fe40000000000 */
[----:B------:R-:W-:Y:S01]  /*1b70*/  UISETP.NE.AND UP0, UPT, UR4, 0x5, UPT ;  /* 0x000000050400788c */ /* 0x000fe2000bf05270 */
[----:B------:R-:W-:Y:S02]  /*1b80*/  VIADD R3, R3, 0xffffffff ;  /* 0xffffffff03037836 */ /* 0x000fe40000000000 */
[C---:B------:R-:W-:Y:S01]  /*1b90*/  ISETP.NE.AND P1, PT, R5.reuse, 0x5, PT ;  /* 0x000000050500780c */ /* 0x040fe20003f25270 */
[----:B------:R-:W-:Y:S02]  /*1ba0*/  USEL UR8, URZ, 0x1, UP0 ;  /* 0x000000013f087887 */ /* 0x000fe40008000000 */
[----:B------:R-:W-:Y:S01]  /*1bb0*/  USEL UR4, UR4, URZ, UP0 ;  /* 0x0000003f04047287 */ /* 0x000fe20008000000 */
[----:B------:R-:W-:Y:S01]  /*1bc0*/  SEL R5, R5, RZ, P1 ;  /* 0x000000ff05057207 */ /* 0x000fe20000800000 */
[----:B------:R-:W-:-:S02]  /*1bd0*/  UPLOP3.LUT UP0, UPT, UPT, UPT, UPT, 0x80, 0x0 ;  /* 0x000000000000789c */ /* 0x000fc40003f0f070 */
[----:B------:R-:W-:Y:S01]  /*1be0*/  LOP3.LUT R9, R9, UR8, RZ, 0x3c, !PT ;  /* 0x0000000809097c12 */ /* 0x000fe2000f8e3cff */
[----:B------:R-:W-:Y:S08]  /*1bf0*/  @P2 BRA `(.L_x_22) ;  /* 0xfffffff800542947 */ /* 0x000ff0000383ffff */
.L_x_17:
[----:B------:R-:W-:Y:S02]  /*1c00*/  WARPGROUP.DEPBAR.LE gsb0, 0x0 ;  /* 0x00008000000079c5 */ /* 0x000fe40000010000 */
[----:B------:R-:W-:Y:S05]  /*1c10*/  @!P0 BRA `(.L_x_23) ;  /* 0x0000000000548947 */ /* 0x000fea0003800000 */
[----:B------:R-:W-:-:S04]  /*1c20*/  LOP3.LUT R3, R2, 0x1, RZ, 0xfc, !PT ;  /* 0x0000000102037812 */ /* 0x000fc800078efcff */
[----:B------:R-:W-:-:S13]  /*1c30*/  ISETP.NE.AND P0, PT, R3, 0x3, PT ;  /* 0x000000030300780c */ /* 0x000fda0003f05270 */
[----:B------:R-:W-:Y:S05]  /*1c40*/  @!P0 BRA `(.L_x_24) ;  /* 0x0000000000048947 */ /* 0x000fea0003800000 */
[----:B------:R-:W-:Y:S01]  /*1c50*/  BPT.TRAP 0x1 ;  /* 0x000000040000795c */ /* 0x000fe20000300000 */
.L_x_24:
[----:B------:R-:W-:Y:S01]  /*1c60*/  ISETP.NE.AND P0, PT, R4, RZ, PT ;  /* 0x000000ff0400720c */ /* 0x000fe20003f05270 */
[----:B------:R-:W-:Y:S01]  /*1c70*/  BSSY B0, `(.L_x_25) ;  /* 0x000000d000007945 */ /* 0x000fe20003800000 */
[----:B------:R-:W-:-:S11]  /*1c80*/  ISETP.GT.U32.AND P1, PT, R2, 0x1, PT ;  /* 0x000000010200780c */ /* 0x000fd60003f24070 */
[----:B------:R-:W-:Y:S05]  /*1c90*/  @!P0 BRA `(.L_x_26) ;  /* 0x0000000000288947 */ /* 0x000fea0003800000 */
[----:B------:R-:W0:Y:S01]  /*1ca0*/  S2R R5, SR_CgaCtaId ;  /* 0x0000000000057919 */ /* 0x000e220000008800 */
[----:B------:R-:W-:Y:S01]  /*1cb0*/  IMAD.WIDE.U32 R2, R6, -0x33333333, RZ ;  /* 0xcccccccd06027825 */ /* 0x000fe200078e00ff */
[----:B------:R-:W-:-:S04]  /*1cc0*/  MOV R2, 0x400 ;  /* 0x0000040000027802 */ /* 0x000fc80000000f00 */
[----:B------:R-:W-:-:S05]  /*1cd0*/  SHF.R.U32.HI R3, RZ, 0x2, R3 ;  /* 0x00000002ff037819 */ /* 0x000fca0000011603 */
[----:B------:R-:W-:Y:S01]  /*1ce0*/  IMAD R6, R3, -0x5, R6 ;  /* 0xfffffffb03067824 */ /* 0x000fe200078e0206 */
[----:B0-----:R-:W-:-:S05]  /*1cf0*/  LEA R5, R5, R2, 0x18 ;  /* 0x0000000205057211 */ /* 0x001fca00078ec0ff */
[----:B------:R-:W-:-:S04]  /*1d00*/  IMAD R6, R6, 0x8, R5 ;  /* 0x0000000806067824 */ /* 0x000fc800078e0205 */
[----:B------:R-:W-:-:S05]  /*1d10*/  VIADD R3, R6, 0x32028 ;  /* 0x0003202806037836 */ /* 0x000fca0000000000 */
[----:B------:R-:W-:-:S04]  /*1d20*/  PRMT R3, R0, 0x654, R3 ;  /* 0x0000065400037816 */ /* 0x000fc80000000003 */
[----:B------:R0:W-:Y:S03]  /*1d30*/  SYNCS.ARRIVE.TRANS64.RED.A1T0 RZ, [R3+URZ], RZ ;  /* 0x000000ff03ff79a7 */ /* 0x0001e6000810043f */
.L_x_26:
[----:B------:R-:W-:Y:S05]  /*1d40*/  BSYNC B0 ;  /* 0x0000000000007941 */ /* 0x000fea0003800000 */
.L_x_25:
[----:B------:R-:W-:Y:S05]  /*1d50*/  @P1 BRA `(.L_x_23) ;  /* 0x0000000000041947 */ /* 0x000fea0003800000 */
[----:B------:R-:W-:Y:S01]  /*1d60*/  BPT.TRAP 0x1 ;  /* 0x000000040000795c */ /* 0x000fe20000300000 */
.L_x_23:
[----:B------:R-:W0:Y:S01]  /*1d70*/  S2R R0, SR_TID.X ;  /* 0x0000000000007919 */ /* 0x000e220000002100 */
[----:B------:R-:W-:Y:S01]  /*1d80*/  ULDC.64 UR4, c[0x0][0x280] ;  /* 0x0000a00000047ab9 */ /* 0x000fe20000000a00 */
[----:B------:R-:W1:Y:S01]  /*1d90*/  S2R R2, SR_CTAID.Y ;  /* 0x0000000000027919 */ /* 0x000e620000002600 */
[----:B------:R-:W2:Y:S01]  /*1da0*/  S2R R9, SR_CTAID.X ;  /* 0x0000000000097919 */ /* 0x000ea20000002500 */
[----:B0-----:R-:W-:-:S04]  /*1db0*/  SHF.R.S32.HI R3, RZ, 0x1f, R0 ;  /* 0x0000001fff037819 */ /* 0x001fc80000011400 */
[----:B------:R-:W-:-:S04]  /*1dc0*/  LEA.HI R3, R3, R0, RZ, 0x7 ;  /* 0x0000000003037211 */ /* 0x000fc800078f38ff */
[----:B------:R-:W-:Y:S01]  /*1dd0*/  LOP3.LUT R3, R3, 0xffffff80, RZ, 0xc0, !PT ;  /* 0xffffff8003037812 */ /* 0x000fe200078ec0ff */
[----:B--2---:R-:W-:-:S04]  /*1de0*/  IMAD.SHL.U32 R6, R9, 0x100, RZ ;  /* 0x0000010009067824 */ /* 0x004fc800078e00ff */
[----:B------:R-:W-:Y:S02]  /*1df0*/  IMAD.IADD R8, R0, 0x1, -R3 ;  /* 0x0000000100087824 */ /* 0x000fe400078e0a03 */
[----:B-1----:R-:W-:-:S03]  /*1e00*/  IMAD.SHL.U32 R0, R2, 0x40, RZ ;  /* 0x0000004002007824 */ /* 0x002fc600078e00ff */
[----:B------:R-:W-:Y:S02]  /*1e10*/  SHF.R.S32.HI R7, RZ, 0x1f, R8 ;  /* 0x0000001fff077819 */ /* 0x000fe40000011408 */
[----:B------:R-:W-:Y:S02]  /*1e20*/  ISETP.GE.AND P0, PT, R0, UR5, PT ;  /* 0x0000000500007c0c */ /* 0x000fe4000bf06270 */
[----:B------:R-:W-:Y:S02]  /*1e30*/  LEA.HI R2, R7, R8, RZ, 0x2 ;  /* 0x0000000807027211 */ /* 0x000fe400078f10ff */
[----:B------:R-:W-:Y:S02]  /*1e40*/  ISETP.GE.OR P0, PT, R6, UR4, P0 ;  /* 0x0000000406007c0c */ /* 0x000fe40008706670 */
[--C-:B------:R-:W-:Y:S02]  /*1e50*/  SHF.R.S32.HI R4, RZ, 0x2, R2.reuse ;  /* 0x00000002ff047819 */ /* 0x100fe40000011402 */
[----:B------:R-:W-:-:S04]  /*1e60*/  SHF.R.S32.HI R3, RZ, 0x1f, R2 ;  /* 0x0000001fff037819 */ /* 0x000fc80000011402 */
[----:B------:R-:W-:-:S04]  /*1e70*/  LEA.HI R3, R3, R4, RZ, 0x3 ;  /* 0x0000000403037211 */ /* 0x000fc800078f18ff */
[----:B------:R-:W-:Y:S01]  /*1e80*/  LOP3.LUT R5, R3, 0xfffffff8, RZ, 0xc0, !PT ;  /* 0xfffffff803057812 */ /* 0x000fe200078ec0ff */
[----:B------:R-:W-:Y:S06]  /*1e90*/  @P0 EXIT ;  /* 0x000000000000094d */ /* 0x000fec0003800000 */
[----:B------:R-:W0:Y:S01]  /*1ea0*/  LDC.64 R12, c[0x0][0x658] ;  /* 0x00019600ff0c7b82 */ /* 0x000e220000000a00 */
[----:B------:R-:W-:Y:S01]  /*1eb0*/  LOP3.LUT R3, R2, 0x7ffffffc, RZ, 0xc0, !PT ;  /* 0x7ffffffc02037812 */ /* 0x000fe200078ec0ff */
[----:B------:R-:W-:Y:S01]  /*1ec0*/  IMAD.IADD R2, R4, 0x1, -R5 ;  /* 0x0000000104027824 */ /* 0x000fe200078e0a05 */
[----:B------:R-:W-:Y:S02]  /*1ed0*/  LEA.HI R5, R7, R8, RZ, 0x5 ;  /* 0x0000000807057211 */ /* 0x000fe400078f28ff */
[----:B----45:R-:W-:Y:S01]  /*1ee0*/  FSETP.NEU.AND P1, PT, R14, RZ, PT ;  /* 0x000000ff0e00720b */ /* 0x030fe20003f2d000 */
[----:B------:R-:W-:Y:S01]  /*1ef0*/  IMAD.IADD R4, R8, 0x1, -R3 ;  /* 0x0000000108047824 */ /* 0x000fe200078e0a03 */
[----:B------:R-:W-:Y:S02]  /*1f00*/  SHF.R.S32.HI R3, RZ, 0x1f, R2 ;  /* 0x0000001fff037819 */ /* 0x000fe40000011402 */
[----:B---3--:R-:W-:Y:S01]  /*1f10*/  SHF.R.S32.HI R15, RZ, 0x5, R5 ;  /* 0x00000005ff0f7819 */ /* 0x008fe20000011405 */
[----:B------:R-:W-:-:S02]  /*1f20*/  IMAD.SHL.U32 R5, R4, 0x2, RZ ;  /* 0x0000000204057824 */ /* 0x000fc400078e00ff */
[----:B------:R-:W-:-:S03]  /*1f30*/  IMAD.WIDE R8, R9, 0x100, R2 ;  /* 0x0000010009087825 */ /* 0x000fc600078e0202 */
[----:B------:R-:W-:Y:S01]  /*1f40*/  SHF.R.S32.HI R7, RZ, 0x1f, R5 ;  /* 0x0000001fff077819 */ /* 0x000fe20000011405 */
[C---:B------:R-:W-:Y:S01]  /*1f50*/  IMAD R3, R15.reuse, -0x10, -R6 ;  /* 0xfffffff00f037824 */ /* 0x040fe200078e0a06 */
[C---:B------:R-:W-:Y:S01]  /*1f60*/  IADD3 R6, P0, R0.reuse, R5, RZ ;  /* 0x0000000500067210 */ /* 0x040fe20007f1e0ff */
[----:B------:R-:W-:Y:S01]  /*1f70*/  IMAD.WIDE R8, R15, 0x10, R8 ;  /* 0x000000100f087825 */ /* 0x000fe200078e0208 */
[----:B------:R-:W-:Y:S02]  /*1f80*/  IADD3 R10, -R5, UR5, -R0 ;  /* 0x00000005050a7c10 */ /* 0x000fe4000fffe900 */
[----:B------:R-:W-:Y:S02]  /*1f90*/  LEA.HI.X.SX32 R7, R0, R7, 0x1, P0 ;  /* 0x0000000700077211 */ /* 0x000fe400000f0eff */
[----:B------:R-:W-:Y:S01]  /*1fa0*/  IADD3 R0, R3, UR4, -R2 ;  /* 0x0000000403007c10 */ /* 0x000fe2000fffe802 */
[-C--:B0-----:R-:W-:Y:S01]  /*1fb0*/  IMAD R2, R9, R12.reuse, RZ ;  /* 0x0000000c09027224 */ /* 0x081fe200078e02ff */
[----:B------:R-:W-:Y:S01]  /*1fc0*/  ISETP.GT.AND P3, PT, R10, RZ, PT ;  /* 0x000000ff0a00720c */ /* 0x000fe20003f64270 */
[----:B------:R-:W-:Y:S01]  /*1fd0*/  IMAD.WIDE.U32 R18, R8, R12, R6 ;  /* 0x0000000c08127225 */ /* 0x000fe200078e0006 */
[----:B------:R-:W-:-:S02]  /*1fe0*/  SHF.L.U64.HI R15, R12, 0x3, R13 ;  /* 0x000000030c0f7819 */ /* 0x000fc4000001020d */
[----:B------:R-:W-:Y:S01]  /*1ff0*/  P2R R3, PR, RZ, 0x8 ;  /* 0x00000008ff037803 */ /* 0x000fe20000000000 */
[----:B------:R-:W-:Y:S01]  /*2000*/  IMAD R21, R8, R13, R2 ;  /* 0x0000000d08157224 */ /* 0x000fe200078e0202 */
[----:B------:R-:W-:Y:S01]  /*2010*/  ISETP.GT.AND P0, PT, R0, RZ, P3 ;  /* 0x000000ff0000720c */ /* 0x000fe20001f04270 */
[----:B------:R-:W-:Y:S02]  /*2020*/  IMAD.SHL.U32 R16, R12, 0x8, RZ ;  /* 0x000000080c107824 */ /* 0x000fe400078e00ff */
[----:B------:R-:W-:Y:S01]  /*2030*/  IMAD.IADD R21, R19, 0x1, R21 ;  /* 0x0000000113157824 */ /* 0x000fe200078e0215 */
[----:B------:R-:W-:Y:S09]  /*2040*/  @!P1 BRA `(.L_x_27) ;  /* 0x0000006c00cc9947 */ /* 0x000ff20003800000 */
[----:B------:R-:W-:Y:S01]  /*2050*/  ULDC.64 UR4, c[0x0][0x630] ;  /* 0x00018c0000047ab9 */ /* 0x000fe20000000a00 */
[----:B------:R-:W-:Y:S01]  /*2060*/  ULDC.64 UR8, c[0x0][0x628] ;  /* 0x00018a0000087ab9 */ /* 0x000fe20000000a00 */
[----:B------:R-:W-:Y:S01]  /*2070*/  IMAD R17, R9, UR4, RZ ;  /* 0x0000000409117c24 */ /* 0x000fe2000f8e02ff */
[----:B------:R-:W-:Y:S01]  /*2080*/  ULDC.64 UR6, c[0x0][0x650] ;  /* 0x0001940000067ab9 */ /* 0x000fe20000000a00 */
[----:B------:R-:W-:-:S04]  /*2090*/  IMAD.WIDE.U32 R2, R8, UR4, R6 ;  /* 0x0000000408027c25 */ /* 0x000fc8000f8e0006 */
[----:B------:R-:W-:Y:S01]  /*20a0*/  IMAD R17, R8, UR5, R17 ;  /* 0x0000000508117c24 */ /* 0x000fe2000f8e0211 */
[----:B------:R-:W-:-:S03]  /*20b0*/  LEA R4, P1, R2, UR8, 0x1 ;  /* 0x0000000802047c11 */ /* 0x000fc6000f8208ff */
[----:B------:R-:W-:-:S05]  /*20c0*/  IMAD.IADD R3, R3, 0x1, R17 ;  /* 0x0000000103037824 */ /* 0x000fca00078e0211 */
[----:B------:R-:W-:-:S05]  /*20d0*/  LEA.HI.X R5, R2, UR9, R3, 0x1, P1 ;  /* 0x0000000902057c11 */ /* 0x000fca00088f0c03 */
[----:B------:R-:W2:Y:S01]  /*20e0*/  @P0 LDG.E.LTC128B.U16 R19, desc[UR12][R4.64] ;  /* 0x0000000c04130981 */ /* 0x000ea2000c1e1520 */
[----:B------:R-:W-:Y:S01]  /*20f0*/  ISETP.GT.AND P6, PT, R10, 0x1, PT ;  /* 0x000000010a00780c */ /* 0x000fe20003fc4270 */
[----:B------:R-:W-:Y:S01]  /*2100*/  BSSY B0, `(.L_x_28) ;  /* 0x000000e000007945 */ /* 0x000fe20003800000 */
[----:B------:R-:W-:Y:S02]  /*2110*/  LEA R2, P2, R18, UR6, 0x1 ;  /* 0x0000000612027c11 */ /* 0x000fe4000f8408ff */
[----:B------:R-:W-:Y:S01]  /*2120*/  ISETP.GT.AND P1, PT, R0, RZ, P6 ;  /* 0x000000ff0000720c */ /* 0x000fe20003724270 */
[----:B--2---:R-:W-:-:S05]  /*2130*/  HADD2.F32 R3, -RZ, R19.H0_H0 ;  /* 0x20000013ff037230 */ /* 0x004fca0000004100 */
[----:B------:R-:W-:-:S04]  /*2140*/  FMUL R3, R3, R14 ;  /* 0x0000000e03037220 */ /* 0x000fc80000400000 */
[----:B------:R-:W-:-:S05]  /*2150*/  FFMA R3, R120, R11, R3 ;  /* 0x0000000b78037223 */ /* 0x000fca0000000003 */
[----:B------:R-:W-:Y:S02]  /*2160*/  F2FP.F16.F32.PACK_AB R20, RZ, R3 ;  /* 0x00000003ff14723e */ /* 0x000fe400000000ff */
[----:B------:R-:W-:Y:S02]  /*2170*/  P2R R3, PR, RZ, 0x40 ;  /* 0x00000040ff037803 */ /* 0x000fe40000000000 */
[----:B------:R-:W-:Y:S02]  /*2180*/  LEA.HI.X R3, R18, UR7, R21, 0x1, P2 ;  /* 0x0000000712037c11 */ /* 0x000fe400090f0c15 */
[----:B------:R-:W-:Y:S02]  /*2190*/  PRMT R18, R20, 0x7610, R18 ;  /* 0x0000761014127816 */ /* 0x000fe40000000012 */
[----:B------:R-:W-:-:S03]  /*21a0*/  PRMT R20, R19, 0x7610, R20 ;  /* 0x0000761013147816 */ /* 0x000fc60000000014 */
[----:B------:R0:W-:Y:S01]  /*21b0*/  @P0 STG.E.U16 desc[UR12][R2.64], R18 ;  /* 0x0000001202000986 */ /* 0x0001e2000c10150c */
[----:B------:R-:W-:Y:S05]  /*21c0*/  @!P1 BRA `(.L_x_29) ;  /* 0x0000000000049947 */ /* 0x000fea0003800000 */
[----:B------:R1:W5:Y:S02]  /*21d0*/  LDG.E.LTC128B.U16 R20, desc[UR12][R4.64+0x2] ;  /* 0x0000020c04147981 */ /* 0x000364000c1e1520 */
.L_x_29:
[----:B------:R-:W-:Y:S05]  /*21e0*/  BSYNC B0 ;  /* 0x0000000000007941 */ /* 0x000fea0003800000 */
.L_x_28:
[----:B------:R-:W-:Y:S01]  /*21f0*/  USHF.L.U32 UR6, UR4, 0x3, URZ ;  /* 0x0000000304067899 */ /* 0x000fe2000800063f */
[----:B-----5:R-:W-:Y:S01]  /*2200*/  HADD2.F32 R9, -RZ, R20.H0_H0 ;  /* 0x20000014ff097230 */ /* 0x020fe20000004100 */
[----:B------:R-:W-:Y:S01]  /*2210*/  USHF.L.U64.HI UR7, UR4, 0x3, UR5 ;  /* 0x0000000304077899 */ /* 0x000fe20008010205 */
[----:B------:R-:W-:-:S03]  /*2220*/  ISETP.GT.AND P0, PT, R0, 0x8, P3 ;  /* 0x000000080000780c */ /* 0x000fc60001f04270 */
[----:B0-----:R-:W-:Y:S02]  /*2230*/  IMAD.U32 R18, RZ, RZ, UR6 ;  /* 0x00000006ff127e24 */ /* 0x001fe4000f8e00ff */
[----:B------:R-:W-:Y:S01]  /*2240*/  FMUL R22, R9, R14 ;  /* 0x0000000e09167220 */ /* 0x000fe20000400000 */
[----:B------:R-:W-:-:S03]  /*2250*/  IMAD.U32 R19, RZ, RZ, UR7 ;  /* 0x00000007ff137e24 */ /* 0x000fc6000f8e00ff */
[----:B------:R-:W-:Y:S01]  /*2260*/  FFMA R22, R121, R11, R22 ;  /* 0x0000000b79167223 */ /* 0x000fe20000000016 */
[----:B------:R-:W-:-:S04]  /*2270*/  IMAD.WIDE.U32 R8, R8, UR4, R18 ;  /* 0x0000000408087c25 */ /* 0x000fc8000f8e0012 */
[----:B------:R-:W-:Y:S02]  /*2280*/  F2FP.F16.F32.PACK_AB R22, RZ, R22 ;  /* 0x00000016ff16723e */ /* 0x000fe400000000ff */
[----:B------:R-:W-:-:S03]  /*2290*/  IADD3 R6, P2, R6, R8, RZ ;  /* 0x0000000806067210 */ /* 0x000fc60007f5e0ff */
[----:B------:R0:W-:Y:S01]  /*22a0*/  @P1 STG.E.U16 desc[UR12][R2.64+0x2], R22 ;  /* 0x0000021602001986 */ /* 0x0001e2000c10150c */
[----:B------:R-:W-:Y:S02]  /*22b0*/  IADD3.X R7, R7, R17, R9, P2, !PT ;  /* 0x0000001107077210 */ /* 0x000fe400017fe409 */
[----:B------:R-:W-:-:S04]  /*22c0*/  LEA R8, P2, R6, UR8, 0x1 ;  /* 0x0000000806087c11 */ /* 0x000fc8000f8408ff */
[----:B------:R-:W-:-:S05]  /*22d0*/  LEA.HI.X R9, R6, UR9, R7, 0x1, P2 ;  /* 0x0000000906097c11 */ /* 0x000fca00090f0c07 */
[----:B------:R-:W2:Y:S01]  /*22e0*/  @P0 LDG.E.LTC128B.U16 R20, desc[UR12][R8.64] ;  /* 0x0000000c08140981 */ /* 0x000ea2000c1e1520 */
[C---:B------:R-:W-:Y:S01]  /*22f0*/  SHF.L.U64.HI R15, R16.reuse, 0x1, R15 ;  /* 0x00000001100f7819 */ /* 0x040fe2000001020f */
[----:B------:R-:W-:Y:S01]  /*2300*/  BSSY B0, `(.L_x_30) ;  /* 0x000000b000007945 */ /* 0x000fe20003800000 */
[----:B------:R-:W-:Y:S02]  /*2310*/  LEA R6, P2, R16, R2, 0x1 ;  /* 0x0000000210067211 */ /* 0x000fe400078408ff */
[----:B------:R-:W-:Y:S01]  /*2320*/  ISETP.GT.AND P1, PT, R0, 0x8, P6 ;  /* 0x000000080000780c */ /* 0x000fe20003724270 */
[----:B--2---:R-:W-:-:S05]  /*2330*/  HADD2.F32 R7, -RZ, R20.H0_H0 ;  /* 0x20000014ff077230 */ /* 0x004fca0000004100 */
[----:B------:R-:W-:-:S04]  /*2340*/  FMUL R7, R7, R14 ;  /* 0x0000000e07077220 */ /* 0x000fc80000400000 */
[----:B------:R-:W-:-:S05]  /*2350*/  FFMA R7, R122, R11, R7 ;  /* 0x0000000b7a077223 */ /* 0x000fca0000000007 */
[----:B------:R-:W-:Y:S01]  /*2360*/  F2FP.F16.F32.PACK_AB R16, RZ, R7 ;  /* 0x00000007ff10723e */ /* 0x000fe200000000ff */
[----:B------:R-:W-:-:S05]  /*2370*/  IMAD.X R7, R15, 0x1, R3, P2 ;  /* 0x000000010f077824 */ /* 0x000fca00010e0603 */
[----:B------:R0:W-:Y:S01]  /*2380*/  @P0 STG.E.U16 desc[UR12][R6.64], R16 ;  /* 0x0000001006000986 */ /* 0x0001e2000c10150c */
[----:B------:R-:W-:Y:S05]  /*2390*/  @!P1 BRA `(.L_x_31) ;  /* 0x0000000000049947 */ /* 0x000fea0003800000 */
[----:B------:R2:W5:Y:S02]  /*23a0*/  LDG.E.LTC128B.U16 R20, desc[UR12][R8.64+0x2] ;  /* 0x0000020c08147981 */ /* 0x000564000c1e1520 */
.L_x_31:
[----:B------:R-:W-:Y:S05]  /*23b0*/  BSYNC B0 ;  /* 0x0000000000007941 */ /* 0x000fea0003800000 */
.L_x_30:
[----:B-----5:R-:W-:Y:S01]  /*23c0*/  HADD2.F32 R15, -RZ, R20.H0_H0 ;  /* 0x20000014ff0f7230 */ /* 0x020fe20000004100 */
[----:B------:R-:W-:Y:S01]  /*23d0*/  ISETP.GT.AND P3, PT, R10, 0x8, PT ;  /* 0x000000080a00780c */ /* 0x000fe20003f64270 */
[----:B------:R-:W-:Y:S03]  /*23e0*/  BSSY B0, `(.L_x_32) ;  /* 0x0000009000007945 */ /* 0x000fe60003800000 */
[----:B0-----:R-:W-:Y:S01]  /*23f0*/  FMUL R16, R15, R14 ;  /* 0x0000000e0f107220 */ /* 0x001fe20000400000 */
[----:B------:R-:W-:Y:S02]  /*2400*/  ISETP.GT.AND P0, PT, R0, RZ, P3 ;  /* 0x000000ff0000720c */ /* 0x000fe40001f04270 */
[----:B------:R-:W-:Y:S01]  /*2410*/  P2R R15, PR, RZ, 0x8 ;  /* 0x00000008ff0f7803 */ /* 0x000fe20000000000 */
[----:B------:R-:W-:-:S05]  /*2420*/  FFMA R16, R123, R11, R16 ;  /* 0x0000000b7b107223 */ /* 0x000fca0000000010 */
[----:B------:R-:W-:-:S05]  /*2430*/  F2FP.F16.F32.PACK_AB R16, RZ, R16 ;  /* 0x00000010ff10723e */ /* 0x000fca00000000ff */
[----:B------:R0:W-:Y:S01]  /*2440*/  @P1 STG.E.U16 desc[UR12][R6.64+0x2], R16 ;  /* 0x0000021006001986 */ /* 0x0001e2000c10150c */
[----:B------:R-:W-:Y:S05]  /*2450*/  @!P0 BRA `(.L_x_33) ;  /* 0x0000000000048947 */ /* 0x000fea0003800000 */
[----:B------:R3:W5:Y:S02]  /*2460*/  LDG.E.LTC128B.U16 R20, desc[UR12][R4.64+0x10] ;  /* 0x0000100c04147981 */ /* 0x000764000c1e1520 */
.L_x_33:
[----:B------:R-:W-:Y:S05]  /*2470*/  BSYNC B0 ;  /* 0x0000000000007941 */ /* 0x000fea0003800000 */
.L_x_32:
[----:B-----5:R-:W-:Y:S01]  /*2480*/  HADD2.F32 R15, -RZ, R20.H0_H0 ;  /* 0x20000014ff0f7230 */ /* 0x020fe20000004100 */
[----:B------:R-:W-:Y:S01]  /*2490*/  ISETP.GT.AND P2, PT, R10, 0x9, PT ;  /* 0x000000090a00780c */ /* 0x000fe20003f44270 */
[----:B------:R-:W-:Y:S03]  /*24a0*/  BSSY B0, `(.L_x_34) ;  /* 0x0000009000007945 */ /* 0x000fe60003800000 */
[----:B------:R-:W-:Y:S01]  /*24b0*/  FMUL R15, R15, R14 ;  /* 0x0000000e0f0f7220 */ /* 0x000fe20000400000 */
[----:B------:R-:W-:Y:S02]  /*24c0*/  ISETP.GT.AND P1, PT, R0, RZ, P2 ;  /* 0x000000ff0000720c */ /* 0x000fe40001724270 */
[----:B0-----:R-:W-:Y:S01]  /*24d0*/  P2R R16, PR, RZ, 0x4 ;  /* 0x00000004ff107803 */ /* 0x001fe20000000000 */
[----:B------:R-:W-:-:S05]  /*24e0*/  FFMA R15, R124, R11, R15 ;  /* 0x0000000b7c0f7223 */ /* 0x000fca000000000f */
[----:B------:R-:W-:-:S05]  /*24f0*/  F2FP.F16.F32.PACK_AB R15, RZ, R15 ;  /* 0x0000000fff0f723e */ /* 0x000fca00000000ff */
[----:B------:R0:W-:Y:S01]  /*2500*/  @P0 STG.E.U16 desc[UR12][R2.64+0x10], R15 ;  /* 0x0000100f02000986 */ /* 0x0001e2000c10150c */
[----:B------:R-:W-:Y:S05]  /*2510*/  @!P1 BRA `(.L_x_35) ;  /* 0x0000000000049947 */ /* 0x000fea0003800000 */
[----:B------:R4:W5:Y:S02]  /*2520*/  LDG.E.LTC128B.U16 R20, desc[UR12][R4.64+0x12] ;  /* 0x0000120c04147981 */ /* 0x000964000c1e1520 */
.L_x_35:
[----:B------:R-:W-:Y:S05]  /*2530*/  BSYNC B0 ;  /* 0x0000000000007941 */ /* 0x000fea0003800000 */
.L_x_34:
[----:B0----5:R-:W-:Y:S01]  /*2540*/  HADD2.F32 R15, -RZ, R20.H0_H0 ;  /* 0x20000014ff0f7230 */ /* 0x021fe20000004100 */
[----:B------:R-:W-:Y:S01]  /*2550*/  ISETP.GT.AND P0, PT, R0, 0x8, P3 ;  /* 0x000000080000780c */ /* 0x000fe20001f04270 */
[----:B------:R-:W-:Y:S03]  /*2560*/  BSSY B0, `(.L_x_36) ;  /* 0x0000007000007945 */ /* 0x000fe60003800000 */
[----:B------:R-:W-:-:S04]  /*2570*/  FMUL R16, R15, R14 ;  /* 0x0000000e0f107220 */ /* 0x000fc80000400000 */
[----:B------:R-:W-:-:S05]  /*2580*/  FFMA R16, R125, R11, R16 ;  /* 0x0000000b7d107223 */ /* 0x000fca0000000010 */
[----:B------:R-:W-:-:S05]  /*2590*/  F2FP.F16.F32.PACK_AB R16, RZ, R16 ;  /* 0x00000010ff10723e */ /* 0x000fca00000000ff */
[----:B------:R0:W-:Y:S01]  /*25a0*/  @P1 STG.E.U16 desc[UR12][R2.64+0x12], R16 ;  /* 0x0000121002001986 */ /* 0x0001e2000c10150c */
[----:B------:R-:W-:Y:S05]  /*25b0*/  @!P0 BRA `(.L_x_37) ;  /* 0x0000000000048947 */ /* 0x000fea0003800000 */
[----:B------:R0:W5:Y:S02]  /*25c0*/  LDG.E.LTC128B.U16 R20, desc[UR12][R8.64+0x10] ;  /* 0x0000100c08147981 */ /* 0x000164000c1e1520 */
.L_x_37:
[----:B------:R-:W-:Y:S05]  /*25d0*/  BSYNC B0 ;  /* 0x0000000000007941 */ /* 0x000fea0003800000 */
.L_x_36:
[----:B-----5:R-:W-:Y:S01]  /*25e0*/  HADD2.F32 R15, -RZ, R20.H0_H0 ;  /* 0x20000014ff0f7230 */ /* 0x020fe20000004100 */
        /* <DEDUP_REMOVED lines=8> */
.L_x_39:
[----:B------:R-:W-:Y:S05]  /*2670*/  BSYNC B0 ;  /* 0x0000000000007941 */ /* 0x000fea0003800000 */
.L_x_38:
[----:B0----5:R-:W-:Y:S01]  /*2680*/  HADD2.F32 R15, -RZ, R20.H0_H0 ;  /* 0x20000014ff0f7230 */ /* 0x021fe20000004100 */
[----:B------:R-:W-:Y:S01]  /*2690*/  ISETP.GT.AND P2, PT, R10, 0x10, PT ;  /* 0x000000100a00780c */ /* 0x000fe20003f44270 */
[----:B------:R-:W-:Y:S03]  /*26a0*/  BSSY B0, `(.L_x_40) ;  /* 0x0000009000007945 */ /* 0x000fe60003800000 */
[----:B------:R-:W-:Y:S01]  /*26b0*/  FMUL R16, R15, R14 ;  /* 0x0000000e0f107220 */ /* 0x000fe20000400000 */
[----:B------:R-:W-:Y:S02]  /*26c0*/  ISETP.GT.AND P0, PT, R0, RZ, P2 ;  /* 0x000000ff0000720c */ /* 0x000fe40001704270 */
[----:B------:R-:W-:Y:S01]  /*26d0*/  P2R R15, PR, RZ, 0x4 ;  /* 0x00000004ff0f7803 */ /* 0x000fe20000000000 */
[----:B------:R-:W-:-:S05]  /*26e0*/  FFMA R16, R127, R11, R16 ;  /* 0x0000000b7f107223 */ /* 0x000fca0000000010 */
[----:B------:R-:W-:-:S05]  /*26f0*/  F2FP.F16.F32.PACK_AB R16, RZ, R16 ;  /* 0x00000010ff10723e */ /* 0x000fca00000000ff */
[----:B------:R0:W-:Y:S01]  /*2700*/  @P1 STG.E.U16 desc[UR12][R6.64+0x12], R16 ;  /* 0x0000121006001986 */ /* 0x0001e2000c10150c */
[----:B------:R-:W-:Y:S05]  /*2710*/  @!P0 BRA `(.L_x_41) ;  /* 0x0000000000048947 */ /* 0x000fea0003800000 */
[----:B------:R0:W5:Y:S02]  /*2720*/  LDG.E.LTC128B.U16 R20, desc[UR12][R4.64+0x20] ;  /* 0x0000200c04147981 */ /* 0x000164000c1e1520 */
.L_x_41:
[----:B------:R-:W-:Y:S05]  /*2730*/  BSYNC B0 ;  /* 0x0000000000007941 */ /* 0x000fea0003800000 */
.L_x_40:
[----:B-----5:R-:W-:Y:S01]  /*2740*/  HADD2.F32 R15, -RZ, R20.H0_H0 ;  /* 0x20000014ff0f7230 */ /* 0x020fe20000004100 */
[----:B------:R-:W-:Y:S01]  /*2750*/  ISETP.GT.AND P1, PT, R10, 0x11, PT ;  /* 0x000000110a00780c */ /* 0x000fe20003f24270 */
[----:B------:R-:W-:Y:S03]  /*2760*/  BSSY B0, `(.L_x_42) ;  /* 0x0000009000007945 */ /* 0x000fe60003800000 */
[----:B------:R-:W-:-:S04]  /*2770*/  FMUL R15, R15, R14 ;  /* 0x0000000e0f0f7220 */ /* 0x000fc80000400000 */
[----:B------:R-:W-:-:S05]  /*2780*/  FFMA R15, R128, R11, R15 ;  /* 0x0000000b800f7223 */ /* 0x000fca000000000f */
[----:B------:R-:W-:-:S05]  /*2790*/  F2FP.F16.F32.PACK_AB R15, RZ, R15 ;  /* 0x0000000fff0f723e */ /* 0x000fca00000000ff */
[----:B------:R1:W-:Y:S01]  /*27a0*/  @P0 STG.E.U16 desc[UR12][R2.64+0x20], R15 ;  /* 0x0000200f02000986 */ /* 0x0003e2000c10150c */
[----:B------:R-:W-:Y:S02]  /*27b0*/  ISETP.GT.AND P0, PT, R0, RZ, P1 ;  /* 0x000000ff0000720c */ /* 0x000fe40000f04270 */
[----:B-1----:R-:W-:-:S11]  /*27c0*/  P2R R15, PR, RZ, 0x2 ;  /* 0x00000002ff0f7803 */ /* 0x002fd60000000000 */
[----:B------:R-:W-:Y:S05]  /*27d0*/  @!P0 BRA `(.L_x_43) ;  /* 0x0000000000048947 */ /* 0x000fea0003800000 */
[----:B------:R1:W5:Y:S02]  /*27e0*/  LDG.E.LTC128B.U16 R20, desc[UR12][R4.64+0x22] ;  /* 0x0000220c04147981 */ /* 0x000364000c1e1520 */
.L_x_43:
[----:B------:R-:W-:Y:S05]  /*27f0*/  BSYNC B0 ;  /* 0x0000000000007941 */ /* 0x000fea0003800000 */
.L_x_42:
[----:B-----5:R-:W-:Y:S01]  /*2800*/  HADD2.F32 R15, -RZ, R20.H0_H0 ;  /* 0x20000014ff0f7230 */ /* 0x020fe20000004100 */
[----:B------:R-:W-:Y:S04]  /*2810*/  BSSY B0, `(.L_x_44) ;  /* 0x0000008000007945 */ /* 0x000fe80003800000 */
[----:B0-----:R-:W-:-:S04]  /*2820*/  FMUL R16, R15, R14 ;  /* 0x0000000e0f107220 */ /* 0x001fc80000400000 */
[----:B------:R-:W-:-:S05]  /*2830*/  FFMA R16, R129, R11, R16 ;  /* 0x0000000b81107223 */ /* 0x000fca0000000010 */
[----:B------:R-:W-:-:S05]  /*2840*/  F2FP.F16.F32.PACK_AB R16, RZ, R16 ;  /* 0x00000010ff10723e */ /* 0x000fca00000000ff */
[----:B------:R0:W-:Y:S01]  /*2850*/  @P0 STG.E.U16 desc[UR12][R2.64+0x22], R16 ;  /* 0x0000221002000986 */ /* 0x0001e2000c10150c */
[----:B------:R-:W-:-:S13]  /*2860*/  ISETP.GT.AND P0, PT, R0, 0x8, P2 ;  /* 0x000000080000780c */ /* 0x000fda0001704270 */
[----:B0-----:R-:W-:Y:S05]  /*2870*/  @!P0 BRA `(.L_x_45) ;  /* 0x0000000000048947 */ /* 0x001fea0003800000 */
[----:B------:R0:W5:Y:S02]  /*2880*/  LDG.E.LTC128B.U16 R20, desc[UR12][R8.64+0x20] ;  /* 0x0000200c08147981 */ /* 0x000164000c1e1520 */
.L_x_45:
[----:B------:R-:W-:Y:S05]  /*2890*/  BSYNC B0 ;  /* 0x0000000000007941 */ /* 0x000fea0003800000 */
.L_x_44:
[----:B-----5:R-:W-:Y:S01]  /*28a0*/  HADD2.F32 R15, -RZ, R20.H0_H0 ;  /* 0x20000014ff0f7230 */ /* 0x020fe20000004100 */
[----:B------:R-:W-:Y:S04]  /*28b0*/  BSSY B0, `(.L_x_46) ;  /* 0x0000008000007945 */ /* 0x000fe80003800000 */
[----:B------:R-:W-:-:S04]  /*28c0*/  FMUL R15, R15, R14 ;  /* 0x0000000e0f0f7220 */ /* 0x000fc80000400000 */
[----:B------:R-:W-:-:S05]  /*28d0*/  FFMA R15, R130, R11, R15 ;  /* 0x0000000b820f7223 */ /* 0x000fca000000000f */
[----:B------:R-:W-:-:S05]  /*28e0*/  F2FP.F16.F32.PACK_AB R15, RZ, R15 ;  /* 0x0000000fff0f723e */ /* 0x000fca00000000ff */
[----:B------:R0:W-:Y:S01]  /*28f0*/  @P0 STG.E.U16 desc[UR12][R6.64+0x20], R15 ;  /* 0x0000200f06000986 */ /* 0x0001e2000c10150c */
[----:B------:R-:W-:-:S13]  /*2900*/  ISETP.GT.AND P0, PT, R0, 0x8, P1 ;  /* 0x000000080000780c */ /* 0x000fda0000f04270 */
[----:B0-----:R-:W-:Y:S05]  /*2910*/  @!P0 BRA `(.L_x_47) ;  /* 0x0000000000048947 */ /* 0x001fea0003800000 */
[----:B------:R0:W5:Y:S02]  /*2920*/  LDG.E.LTC128B.U16 R20, desc[UR12][R8.64+0x22] ;  /* 0x0000220c08147981 */ /* 0x000164000c1e1520 */
.L_x_47:
[----:B------:R-:W-:Y:S05]  /*2930*/  BSYNC B0 ;  /* 0x0000000000007941 */ /* 0x000fea0003800000 */
.L_x_46:
[----:B-----5:R-:W-:Y:S01]  /*2940*/  HADD2.F32 R15, -RZ, R20.H0_H0 ;  /* 0x20000014ff0f7230 */ /* 0x020fe20000004100 */
[C---:B------:R-:W-:Y:S01]  /*2950*/  SHF.L.U64.HI R21, R12.reuse, 0x7, R13 ;  /* 0x000000070c157819 */ /* 0x040fe2000001020d */
[----:B------:R-:W-:Y:S01]  /*2960*/  IMAD.SHL.U32 R17, R12, 0x80, RZ ;  /* 0x000000800c117824 */ /* 0x000fe200078e00ff */
[----:B------:R-:W-:Y:S01]  /*2970*/  ISETP.GT.AND P2, PT, R10, 0x18, PT ;  /* 0x000000180a00780c */ /* 0x000fe20003f44270 */
[----:B------:R-:W-:Y:S01]  /*2980*/  BSSY B0, `(.L_x_48) ;  /* 0x000000e000007945 */ /* 0x000fe20003800000 */
[----:B------:R-:W-:Y:S02]  /*2990*/  FMUL R16, R15, R14 ;  /* 0x0000000e0f107220 */ /* 0x000fe40000400000 */
[----:B------:R-:W-:Y:S02]  /*29a0*/  LOP3.LUT R15, R17, 0x2, RZ, 0xfc, !PT ;  /* 0x00000002110f7812 */ /* 0x000fe400078efcff */
[----:B------:R-:W-:-:S05]  /*29b0*/  FFMA R16, R131, R11, R16 ;  /* 0x0000000b83107223 */ /* 0x000fca0000000010 */
[----:B------:R-:W-:-:S05]  /*29c0*/  F2FP.F16.F32.PACK_AB R16, RZ, R16 ;  /* 0x00000010ff10723e */ /* 0x000fca00000000ff */
[----:B------:R1:W-:Y:S01]  /*29d0*/  @P0 STG.E.U16 desc[UR12][R6.64+0x22], R16 ;  /* 0x0000221006000986 */ /* 0x0003e2000c10150c */
[----:B------:R-:W-:-:S05]  /*29e0*/  IADD3 R124, P0, R15, R2, RZ ;  /* 0x000000020f7c7210 */ /* 0x000fca0007f1e0ff */
[----:B------:R-:W-:Y:S01]  /*29f0*/  IMAD.X R125, R21, 0x1, R3, P0 ;  /* 0x00000001157d7824 */ /* 0x000fe200000e0603 */
[----:B------:R-:W-:-:S05]  /*2a00*/  IADD3 R12, P0, R17, R2, RZ ;  /* 0x00000002110c7210 */ /* 0x000fca0007f1e0ff */
[----:B------:R-:W-:Y:S01]  /*2a10*/  IMAD.X R13, R21, 0x1, R3, P0 ;  /* 0x00000001150d7824 */ /* 0x000fe200000e0603 */
[----:B------:R-:W-:Y:S02]  /*2a20*/  ISETP.GT.AND P0, PT, R0, RZ, P2 ;  /* 0x000000ff0000720c */ /* 0x000fe40001704270 */
[----:B-1----:R-:W-:-:S11]  /*2a30*/  P2R R16, PR, RZ, 0x4 ;  /* 0x00000004ff107803 */ /* 0x002fd60000000000 */
[----:B------:R-:W-:Y:S05]  /*2a40*/  @!P0 BRA `(.L_x_49) ;  /* 0x0000000000048947 */ /* 0x000fea0003800000 */
[----:B------:R1:W5:Y:S02]  /*2a50*/  LDG.E.LTC128B.U16 R20, desc[UR12][R4.64+0x30] ;  /* 0x0000300c04147981 */ /* 0x000364000c1e1520 */
.L_x_49:
[----:B------:R-:W-:Y:S05]  /*2a60*/  BSYNC B0 ;  /* 0x0000000000007941 */ /* 0x000fea0003800000 */
.L_x_48:
[----:B-----5:R-:W-:Y:S01]  /*2a70*/  HADD2.F32 R19, -RZ, R20.H0_H0 ;  /* 0x20000014ff137230 */ /* 0x020fe20000004100 */
[----:B------:R-:W-:Y:S01]  /*2a80*/  ISETP.GT.AND P1, PT, R10, 0x19, PT ;  /* 0x000000190a00780c */ /* 0x000fe20003f24270 */
[----:B------:R-:W-:Y:S03]  /*2a90*/  BSSY B0, `(.L_x_50) ;  /* 0x0000009000007945 */ /* 0x000fe60003800000 */
[----:B------:R-:W-:Y:S01]  /*2aa0*/  FMUL R19, R19, R14 ;  /* 0x0000000e13137220 */ /* 0x000fe20000400000 */
[----:B------:R-:W-:-:S03]  /*2ab0*/  P2R R16, PR, RZ, 0x2 ;  /* 0x00000002ff107803 */ /* 0x000fc60000000000 */
[----:B------:R-:W-:-:S05]  /*2ac0*/  FFMA R19, R132, R11, R19 ;  /* 0x0000000b84137223 */ /* 0x000fca0000000013 */
[----:B------:R-:W-:-:S05]  /*2ad0*/  F2FP.F16.F32.PACK_AB R19, RZ, R19 ;  /* 0x00000013ff13723e */ /* 0x000fca00000000ff */
[----:B------:R0:W-:Y:S01]  /*2ae0*/  @P0 STG.E.U16 desc[UR12][R2.64+0x30], R19 ;  /* 0x0000301302000986 */ /* 0x0001e2000c10150c */
[----:B------:R-:W-:-:S13]  /*2af0*/  ISETP.GT.AND P0, PT, R0, RZ, P1 ;  /* 0x000000ff0000720c */ /* 0x000fda0000f04270 */
[----:B0-----:R-:W-:Y:S05]  /*2b00*/  @!P0 BRA `(.L_x_51) ;  /* 0x0000000000048947 */ /* 0x001fea0003800000 */
[----:B------:R0:W5:Y:S02]  /*2b10*/  LDG.E.LTC128B.U16 R20, desc[UR12][R4.64+0x32] ;  /* 0x0000320c04147981 */ /* 0x000164000c1e1520 */
.L_x_51:
[----:B------:R-:W-:Y:S05]  /*2b20*/  BSYNC B0 ;  /* 0x0000000000007941 */ /* 0x000fea0003800000 */
.L_x_50:
        /* <DEDUP_REMOVED lines=9> */
.L_x_53:
[----:B------:R-:W-:Y:S05]  /*2bc0*/  BSYNC B0 ;  /* 0x0000000000007941 */ /* 0x000fea0003800000 */
.L_x_52:
        /* <DEDUP_REMOVED lines=9> */
.L_x_55:
[----:B------:R-:W-:Y:S05]  /*2c60*/  BSYNC B0 ;  /* 0x0000000000007941 */ /* 0x000fea0003800000 */
.L_x_54:
        /* <DEDUP_REMOVED lines=11> */
.L_x_57:
[----:B------:R-:W-:Y:S05]  /*2d20*/  BSYNC B0 ;  /* 0x0000000000007941 */ /* 0x000fea0003800000 */
.L_x_56:
        /* <DEDUP_REMOVED lines=11> */
.L_x_59:
[----:B------:R-:W-:Y:S05]  /*2de0*/  BSYNC B0 ;  /* 0x0000000000007941 */ /* 0x000fea0003800000 */
.L_x_58:
        /* <DEDUP_REMOVED lines=9> */
.L_x_61:
[----:B------:R-:W-:Y:S05]  /*2e80*/  BSYNC B0 ;  /* 0x0000000000007941 */ /* 0x000fea0003800000 */
.L_x_60:
        /* <DEDUP_REMOVED lines=9> */
.L_x_63:
[----:B------:R-:W-:Y:S05]  /*2f20*/  BSYNC B0 ;  /* 0x0000000000007941 */ /* 0x000fea0003800000 */
.L_x_62:
        /* <DEDUP_REMOVED lines=11> */
.L_x_65:
[----:B------:R-:W-:Y:S05]  /*2fe0*/  BSYNC B0 ;  /* 0x0000000000007941 */ /* 0x000fea0003800000 */
.L_x_64:
[----:B-----5:R-:W-:Y:S01]  /*2ff0*/  HADD2.F32 R19, -RZ, R20.H0_H0 ;  /* 0x20000014ff137230 */ /* 0x020fe20000004100 */
[----:B------:R-:W-:Y:S01]  /*3000*/  ISETP.GT.AND P4, PT, R10, 0x29, PT ;  /* 0x000000290a00780c */ /* 0x000fe20003f84270 */
[----:B------:R-:W-:Y:S03]  /*3010*/  BSSY B0, `(.L_x_66) ;  /* 0x0000008000007945 */ /* 0x000fe60003800000 */
[----:B------:R-:W-:-:S04]  /*3020*/  FMUL R19, R19, R14 ;  /* 0x0000000e13137220 */ /* 0x000fc80000400000 */
[----:B------:R-:W-:-:S05]  /*3030*/  FFMA R19, R140, R11, R19 ;  /* 0x0000000b8c137223 */ /* 0x000fca0000000013 */
[----:B------:R-:W-:-:S05]  /*3040*/  F2FP.F16.F32.PACK_AB R19, RZ, R19 ;  /* 0x00000013ff13723e */ /* 0x000fca00000000ff */
[----:B------:R0:W-:Y:S01]  /*3050*/  @P0 STG.E.U16 desc[UR12][R2.64+0x50], R19 ;  /* 0x0000501302000986 */ /* 0x0001e2000c10150c */
[----:B------:R-:W-:-:S13]  /*3060*/  ISETP.GT.AND P0, PT, R0, RZ, P4 ;  /* 0x000000ff0000720c */ /* 0x000fda0002704270 */
[----:B0-----:R-:W-:Y:S05]  /*3070*/  @!P0 BRA `(.L_x_67) ;  /* 0x0000000000048947 */ /* 0x001fea0003800000 */
[----:B------:R0:W5:Y:S02]  /*3080*/  LDG.E.LTC128B.U16 R20, desc[UR12][R4.64+0x52] ;  /* 0x0000520c04147981 */ /* 0x000164000c1e1520 */
.L_x_67:
[----:B------:R-:W-:Y:S05]  /*3090*/  BSYNC B0 ;  /* 0x0000000000007941 */ /* 0x000fea0003800000 */
.L_x_66:
        /* <DEDUP_REMOVED lines=9> */
.L_x_69:
[----:B------:R-:W-:Y:S05]  /*3130*/  BSYNC B0 ;  /* 0x0000000000007941 */ /* 0x000fea0003800000 */
.L_x_68:
        /* <DEDUP_REMOVED lines=9> */
.L_x_71:
[----:B------:R-:W-:Y:S05]  /*31d0*/  BSYNC B0 ;  /* 0x0000000000007941 */ /* 0x000fea0003800000 */
.L_x_70:
        /* <DEDUP_REMOVED lines=10> */
.L_x_73:
[----:B------:R-:W-:Y:S05]  /*3280*/  BSYNC B0 ;  /* 0x0000000000007941 */ /* 0x000fea0003800000 */
.L_x_72:
        /* <DEDUP_REMOVED lines=10> */
.L_x_75:
[----:B------:R-:W-:Y:S05]  /*3330*/  BSYNC B0 ;  /* 0x0000000000007941 */ /* 0x000fea0003800000 */
.L_x_74:
        /* <DEDUP_REMOVED lines=9> */
.L_x_77:
[----:B------:R-:W-:Y:S05]  /*33d0*/  BSYNC B0 ;  /* 0x0000000000007941 */ /* 0x000fea0003800000 */
.L_x_76:
        /* <DEDUP_REMOVED lines=9> */
.L_x_79:
[----:B------:R-:W-:Y:S05]  /*3470*/  BSYNC B0 ;  /* 0x0000000000007941 */ /* 0x000fea0003800000 */
.L_x_78:
        /* <DEDUP_REMOVED lines=10> */
.L_x_81:
[----:B------:R-:W-:Y:S05]  /*3520*/  BSYNC B0 ;  /* 0x0000000000007941 */ /* 0x000fea0003800000 */
.L_x_80:
[----:B-----5:R-:W-:Y:S01]  /*3530*/  HADD2.F32 R19, -RZ, R20.H0_H0 ;  /* 0x20000014ff137230 */ /* 0x020fe20000004100 */
[----:B------:R-:W-:Y:S04]  /*3540*/  BSSY B0, `(.L_x_82) ;  /* 0x0000009000007945 */ /* 0x000fe80003800000 */
[----:B------:R-:W-:-:S04]  /*3550*/  FMUL R19, R19, R14 ;  /* 0x0000000e13137220 */ /* 0x000fc80000400000 */
[----:B------:R-:W-:-:S05]  /*3560*/  FFMA R19, R148, R11, R19 ;  /* 0x0000000b94137223 */ /* 0x000fca0000000013 */
[----:B------:R-:W-:-:S05]  /*3570*/  F2FP.F16.F32.PACK_AB R19, RZ, R19 ;  /* 0x00000013ff13723e */ /* 0x000fca00000000ff */
[----:B------:R0:W-:Y:S01]  /*3580*/  @P0 STG.E.U16 desc[UR12][R2.64+0x70], R19 ;  /* 0x0000701302000986 */ /* 0x0001e2000c10150c */
[----:B------:R-:W-:-:S04]  /*3590*/  ISETP.GT.AND P0, PT, R10, 0x39, PT ;  /* 0x000000390a00780c */ /* 0x000fc80003f04270 */
[----:B------:R-:W-:-:S13]  /*35a0*/  ISETP.GT.AND P5, PT, R0, RZ, P0 ;  /* 0x000000ff0000720c */ /* 0x000fda00007a4270 */
[----:B0-----:R-:W-:Y:S05]  /*35b0*/  @!P5 BRA `(.L_x_83) ;  /* 0x000000000004d947 */ /* 0x001fea0003800000 */
[----:B------:R0:W5:Y:S02]  /*35c0*/  LDG.E.LTC128B.U16 R20, desc[UR12][R4.64+0x72] ;  /* 0x0000720c04147981 */ /* 0x000164000c1e1520 */
.L_x_83:
[----:B------:R-:W-:Y:S05]  /*35d0*/  BSYNC B0 ;  /* 0x0000000000007941 */ /* 0x000fea0003800000 */
.L_x_82:
        /* <DEDUP_REMOVED lines=9> */
.L_x_85:
[----:B------:R-:W-:Y:S05]  /*3670*/  BSYNC B0 ;  /* 0x0000000000007941 */ /* 0x000fea0003800000 */
.L_x_84:
        /* <DEDUP_REMOVED lines=9> */
.L_x_87:
[----:B------:R-:W-:Y:S05]  /*3710*/  BSYNC B0 ;  /* 0x0000000000007941 */ /* 0x000fea0003800000 */
.L_x_86:
[----:B-----5:R-:W-:Y:S01]  /*3720*/  HADD2.F32 R19, -RZ, R20.H0_H0 ;  /* 0x20000014ff137230 */ /* 0x020fe20000004100 */
[----:B------:R-:W-:Y:S01]  /*3730*/  LOP3.LUT R123, R17, 0x10, RZ, 0xfc, !PT ;  /* 0x00000010117b7812 */ /* 0x000fe200078efcff */
[----:B------:R-:W-:Y:S02]  /*3740*/  USHF.L.U32 UR22, UR4, 0x7, URZ ;  /* 0x0000000704167899 */ /* 0x000fe4000800063f */
[----:B------:R-:W-:Y:S01]  /*3750*/  USHF.L.U64.HI UR4, UR4, 0x7, UR5 ;  /* 0x0000000704047899 */ /* 0x000fe20008010205 */
[----:B------:R-:W-:-:S04]  /*3760*/  FMUL R16, R19, R14 ;  /* 0x0000000e13107220 */ /* 0x000fc80000400000 */
[----:B------:R-:W-:-:S05]  /*3770*/  FFMA R16, R151, R11, R16 ;  /* 0x0000000b97107223 */ /* 0x000fca0000000010 */
[----:B------:R-:W-:-:S05]  /*3780*/  F2FP.F16.F32.PACK_AB R16, RZ, R16 ;  /* 0x00000010ff10723e */ /* 0x000fca00000000ff */
[----:B------:R1:W-:Y:S01]  /*3790*/  @P5 STG.E.U16 desc[UR12][R6.64+0x72], R16 ;  /* 0x0000721006005986 */ /* 0x0003e2000c10150c */
[----:B------:R-:W-:-:S05]  /*37a0*/  IADD3 R126, P5, R123, R2, RZ ;  /* 0x000000027b7e7210 */ /* 0x000fca0007fbe0ff */
[----:B------:R-:W-:Y:S01]  /*37b0*/  IMAD.X R127, R21, 0x1, R3, P5 ;  /* 0x00000001157f7824 */ /* 0x000fe200028e0603 */
[----:B------:R-:W-:-:S04]  /*37c0*/  IADD3 R18, P5, R4, UR22, RZ ;  /* 0x0000001604127c10 */ /* 0x000fc8000ffbe0ff */
[----:B------:R-:W-:Y:S02]  /*37d0*/  IADD3.X R19, R5, UR4, RZ, P5, !PT ;  /* 0x0000000405137c10 */ /* 0x000fe4000affe4ff */
[----:B------:R-:W-:-:S04]  /*37e0*/  ISETP.GT.AND P5, PT, R10, RZ, PT ;  /* 0x000000ff0a00720c */ /* 0x000fc80003fa4270 */
[----:B------:R-:W-:-:S13]  /*37f0*/  ISETP.GT.AND P5, PT, R0, 0x40, P5 ;  /* 0x000000400000780c */ /* 0x000fda0002fa4270 */
[----:B------:R-:W2:Y:S01]  /*3800*/  @P5 LDG.E.LTC128B.U16 R20, desc[UR12][R18.64] ;  /* 0x0000000c12145981 */ /* 0x000ea2000c1e1520 */
[----:B------:R-:W-:Y:S01]  /*3810*/  LOP3.LUT R121, R17, 0x12, RZ, 0xfc, !PT ;  /* 0x0000001211797812 */ /* 0x000fe200078efcff */
[----:B------:R-:W-:Y:S01]  /*3820*/  ULOP3.LUT UR21, UR22, 0x2, URZ, 0xfc, !UPT ;  /* 0x0000000216157892 */ /* 0x000fe2000f8efc3f */
[----:B--2---:R-:W-:-:S05]  /*3830*/  HADD2.F32 R23, -RZ, R20.H0_H0 ;  /* 0x20000014ff177230 */ /* 0x004fca0000004100 */
[----:B------:R-:W-:-:S04]  /*3840*/  FMUL R23, R23, R14 ;  /* 0x0000000e17177220 */ /* 0x000fc80000400000 */
[----:B------:R-:W-:-:S05]  /*3850*/  FFMA R23, R88, R11, R23 ;  /* 0x0000000b58177223 */ /* 0x000fca0000000017 */
[----:B------:R-:W-:-:S04]  /*3860*/  F2FP.F16.F32.PACK_AB R23, RZ, R23 ;  /* 0x00000017ff17723e */ /* 0x000fc800000000ff */
[----:B------:R-:W-:-:S05]  /*3870*/  PRMT R22, R23, 0x7610, R22 ;  /* 0x0000761017167816 */ /* 0x000fca0000000016 */
[----:B------:R2:W-:Y:S01]  /*3880*/  @P5 STG.E.U16 desc[UR12][R12.64], R22 ;  /* 0x000000160c005986 */ /* 0x0005e2000c10150c */
[----:B------:R-:W-:-:S05]  /*3890*/  IADD3 R128, P5, R121, R2, RZ ;  /* 0x0000000279807210 */ /* 0x000fca0007fbe0ff */
[----:B------:R-:W-:Y:S01]  /*38a0*/  IMAD.X R129, R21, 0x1, R3, P5 ;  /* 0x0000000115817824 */ /* 0x000fe200028e0603 */
[----:B------:R-:W-:-:S04]  /*38b0*/  IADD3 R130, P5, R4, UR21, RZ ;  /* 0x0000001504827c10 */ /* 0x000fc8000ffbe0ff */
[----:B------:R-:W-:Y:S02]  /*38c0*/  IADD3.X R131, R5, UR4, RZ, P5, !PT ;  /* 0x0000000405837c10 */ /* 0x000fe4000affe4ff */
[----:B------:R-:W-:-:S13]  /*38d0*/  ISETP.GT.AND P5, PT, R0, 0x40, P6 ;  /* 0x000000400000780c */ /* 0x000fda00037a4270 */
[----:B------:R-:W3:Y:S01]  /*38e0*/  @P5 LDG.E.LTC128B.U16 R20, desc[UR12][R130.64] ;  /* 0x0000000c82145981 */ /* 0x000ee2000c1e1520 */
[----:B------:R-:W-:Y:S01]  /*38f0*/  BSSY B0, `(.L_x_88) ;  /* 0x000000e000007945 */ /* 0x000fe20003800000 */
[----:B---3--:R-:W-:-:S05]  /*3900*/  HADD2.F32 R23, -RZ, R20.H0_H0 ;  /* 0x20000014ff177230 */ /* 0x008fca0000004100 */
[----:B-1----:R-:W-:-:S04]  /*3910*/  FMUL R16, R23, R14 ;  /* 0x0000000e17107220 */ /* 0x002fc80000400000 */
[----:B------:R-:W-:-:S05]  /*3920*/  FFMA R16, R89, R11, R16 ;  /* 0x0000000b59107223 */ /* 0x000fca0000000010 */
[----:B------:R-:W-:-:S05]  /*3930*/  F2FP.F16.F32.PACK_AB R16, RZ, R16 ;  /* 0x00000010ff10723e */ /* 0x000fca00000000ff */
[----:B------:R1:W-:Y:S01]  /*3940*/  @P5 STG.E.U16 desc[UR12][R124.64], R16 ;  /* 0x000000107c005986 */ /* 0x0003e2000c10150c */
[----:B------:R-:W-:-:S05]  /*3950*/  IADD3 R88, P5, R17, R6, RZ ;  /* 0x0000000611587210 */ /* 0x000fca0007fbe0ff */
[----:B------:R-:W-:Y:S01]  /*3960*/  IMAD.X R89, R21, 0x1, R7, P5 ;  /* 0x0000000115597824 */ /* 0x000fe200028e0607 */
[----:B--2---:R-:W-:-:S04]  /*3970*/  IADD3 R22, P5, R8, UR22, RZ ;  /* 0x0000001608167c10 */ /* 0x004fc8000ffbe0ff */
[----:B------:R-:W-:Y:S02]  /*3980*/  IADD3.X R23, R9, UR4, RZ, P5, !PT ;  /* 0x0000000409177c10 */ /* 0x000fe4000affe4ff */
[----:B------:R-:W-:-:S04]  /*3990*/  ISETP.GT.AND P5, PT, R10, RZ, PT ;  /* 0x000000ff0a00720c */ /* 0x000fc80003fa4270 */
[----:B------:R-:W-:-:S13]  /*39a0*/  ISETP.GT.AND P5, PT, R0, 0x48, P5 ;  /* 0x000000480000780c */ /* 0x000fda0002fa4270 */
[----:B-1----:R-:W-:Y:S05]  /*39b0*/  @!P5 BRA `(.L_x_89) ;  /* 0x000000000004d947 */ /* 0x002fea0003800000 */
[----:B------:R1:W5:Y:S02]  /*39c0*/  LDG.E.LTC128B.U16 R20, desc[UR12][R22.64] ;  /* 0x0000000c16147981 */ /* 0x000364000c1e1520 */
.L_x_89:
[----:B------:R-:W-:Y:S05]  /*39d0*/  BSYNC B0 ;  /* 0x0000000000007941 */ /* 0x000fea0003800000 */
.L_x_88:
[----:B-----5:R-:W-:Y:S01]  /*39e0*/  HADD2.F32 R125, -RZ, R20.H0_H0 ;  /* 0x20000014ff7d7230 */ /* 0x020fe20000004100 */
[----:B------:R-:W-:Y:S04]  /*39f0*/  BSSY B0, `(.L_x_90) ;  /* 0x000000c000007945 */ /* 0x000fe80003800000 */
[----:B------:R-:W-:-:S04]  /*3a00*/  FMUL R125, R125, R14 ;  /* 0x0000000e7d7d7220 */ /* 0x000fc80000400000 */
[----:B------:R-:W-:-:S05]  /*3a10*/  FFMA R125, R90, R11, R125 ;  /* 0x0000000b5a7d7223 */ /* 0x000fca000000007d */
[----:B------:R-:W-:-:S05]  /*3a20*/  F2FP.F16.F32.PACK_AB R125, RZ, R125 ;  /* 0x0000007dff7d723e */ /* 0x000fca00000000ff */
[----:B------:R2:W-:Y:S01]  /*3a30*/  @P5 STG.E.U16 desc[UR12][R88.64], R125 ;  /* 0x0000007d58005986 */ /* 0x0005e2000c10150c */
[----:B------:R-:W-:-:S05]  /*3a40*/  IADD3 R132, P5, R15, R6, RZ ;  /* 0x000000060f847210 */ /* 0x000fca0007fbe0ff */
[----:B------:R-:W-:Y:S01]  /*3a50*/  IMAD.X R133, R21, 0x1, R7, P5 ;  /* 0x0000000115857824 */ /* 0x000fe200028e0607 */
[----:B------:R-:W-:-:S13]  /*3a60*/  ISETP.GT.AND P5, PT, R0, 0x48, P6 ;  /* 0x000000480000780c */ /* 0x000fda00037a4270 */
[----:B--2---:R-:W-:Y:S05]  /*3a70*/  @!P5 BRA `(.L_x_91) ;  /* 0x00000000000cd947 */ /* 0x004fea0003800000 */
[----:B------:R-:W-:-:S04]  /*3a80*/  IADD3 R124, P6, R8, UR21, RZ ;  /* 0x00000015087c7c10 */ /* 0x000fc8000ffde0ff */
[----:B------:R-:W-:-:S05]  /*3a90*/  IADD3.X R125, R9, UR4, RZ, P6, !PT ;  /* 0x00000004097d7c10 */ /* 0x000fca000b7fe4ff */
[----:B------:R2:W5:Y:S04]  /*3aa0*/  LDG.E.LTC128B.U16 R20, desc[UR12][R124.64] ;  /* 0x0000000c7c147981 */ /* 0x000568000c1e1520 */
.L_x_91:
[----:B------:R-:W-:Y:S05]  /*3ab0*/  BSYNC B0 ;  /* 0x0000000000007941 */ /* 0x000fea0003800000 */
.L_x_90:
[----:B--2--5:R-:W-:Y:S01]  /*3ac0*/  HADD2.F32 R125, -RZ, R20.H0_H0 ;  /* 0x20000014ff7d7230 */ /* 0x024fe20000004100 */
[----:B------:R-:W-:Y:S01]  /*3ad0*/  ULOP3.LUT UR20, UR22, 0x10, URZ, 0xfc, !UPT ;  /* 0x0000001016147892 */ /* 0x000fe2000f8efc3f */
[----:B------:R-:W-:-:S03]  /*3ae0*/  ISETP.GT.AND P6, PT, R10, 0x8, PT ;  /* 0x000000080a00780c */ /* 0x000fc60003fc4270 */
[----:B------:R-:W-:-:S04]  /*3af0*/  FMUL R16, R125, R14 ;  /* 0x0000000e7d107220 */ /* 0x000fc80000400000 */
[----:B------:R-:W-:Y:S01]  /*3b00*/  FFMA R16, R91, R11, R16 ;  /* 0x0000000b5b107223 */ /* 0x000fe20000000010 */
[----:B------:R-:W-:-:S04]  /*3b10*/  LOP3.LUT R91, R17, 0x20, RZ, 0xfc, !PT ;  /* 0x00000020115b7812 */ /* 0x000fc800078efcff */
[----:B------:R-:W-:-:S05]  /*3b20*/  F2FP.F16.F32.PACK_AB R16, RZ, R16 ;  /* 0x00000010ff10723e */ /* 0x000fca00000000ff */
[----:B------:R2:W-:Y:S01]  /*3b30*/  @P5 STG.E.U16 desc[UR12][R132.64], R16 ;  /* 0x0000001084005986 */ /* 0x0005e2000c10150c */
[----:B------:R-:W-:-:S05]  /*3b40*/  IADD3 R130, P5, R91, R2, RZ ;  /* 0x000000025b827210 */ /* 0x000fca0007fbe0ff */
[----:B------:R-:W-:Y:S01]  /*3b50*/  IMAD.X R131, R21, 0x1, R3, P5 ;  /* 0x0000000115837824 */ /* 0x000fe200028e0603 */
[----:B------:R-:W-:-:S04]  /*3b60*/  IADD3 R134, P5, R4, UR20, RZ ;  /* 0x0000001404867c10 */ /* 0x000fc8000ffbe0ff */
[----:B------:R-:W-:Y:S02]  /*3b70*/  IADD3.X R135, R5, UR4, RZ, P5, !PT ;  /* 0x0000000405877c10 */ /* 0x000fe4000affe4ff */
[----:B------:R-:W-:-:S13]  /*3b80*/  ISETP.GT.AND P5, PT, R0, 0x40, P6 ;  /* 0x000000400000780c */ /* 0x000fda00037a4270 */
[----:B------:R-:W3:Y:S01]  /*3b90*/  @P5 LDG.E.LTC128B.U16 R20, desc[UR12][R134.64] ;  /* 0x0000000c86145981 */ /* 0x000ee2000c1e1520 */
[----:B------:R-:W-:Y:S01]  /*3ba0*/  ULOP3.LUT UR19, UR22, 0x12, URZ, 0xfc, !UPT ;  /* 0x0000001216137892 */ /* 0x000fe2000f8efc3f */
[----:B---3--:R-:W-:-:S05]  /*3bb0*/  HADD2.F32 R125, -RZ, R20.H0_H0 ;  /* 0x20000014ff7d7230 */ /* 0x008fca0000004100 */
[----:B------:R-:W-:-:S04]  /*3bc0*/  FMUL R125, R125, R14 ;  /* 0x0000000e7d7d7220 */ /* 0x000fc80000400000 */
[----:B------:R-:W-:-:S05]  /*3bd0*/  FFMA R125, R92, R11, R125 ;  /* 0x0000000b5c7d7223 */ /* 0x000fca000000007d */
[----:B------:R-:W-:-:S04]  /*3be0*/  F2FP.F16.F32.PACK_AB R125, RZ, R125 ;  /* 0x0000007dff7d723e */ /* 0x000fc800000000ff */
[----:B------:R-:W-:Y:S02]  /*3bf0*/  PRMT R90, R125, 0x7610, R90 ;  /* 0x000076107d5a7816 */ /* 0x000fe4000000005a */
[----:B------:R-:W-:-:S03]  /*3c00*/  LOP3.LUT R125, R17, 0x22, RZ, 0xfc, !PT ;  /* 0x00000022117d7812 */ /* 0x000fc600078efcff */
[----:B------:R3:W-:Y:S01]  /*3c10*/  @P5 STG.E.U16 desc[UR12][R126.64], R90 ;  /* 0x0000005a7e005986 */ /* 0x0007e2000c10150c */
[----:B--2---:R-:W-:-:S05]  /*3c20*/  IADD3 R132, P5, R125, R2, RZ ;  /* 0x000000027d847210 */ /* 0x004fca0007fbe0ff */
[----:B------:R-:W-:Y:S01]  /*3c30*/  IMAD.X R133, R21, 0x1, R3, P5 ;  /* 0x0000000115857824 */ /* 0x000fe200028e0603 */
[----:B------:R-:W-:-:S04]  /*3c40*/  IADD3 R134, P5, R4, UR19, RZ ;  /* 0x0000001304867c10 */ /* 0x000fc8000ffbe0ff */
[----:B------:R-:W-:Y:S02]  /*3c50*/  IADD3.X R135, R5, UR4, RZ, P5, !PT ;  /* 0x0000000405877c10 */ /* 0x000fe4000affe4ff */
[----:B------:R-:W-:-:S04]  /*3c60*/  ISETP.GT.AND P5, PT, R10, 0x9, PT ;  /* 0x000000090a00780c */ /* 0x000fc80003fa4270 */
[----:B------:R-:W-:-:S13]  /*3c70*/  ISETP.GT.AND P5, PT, R0, 0x40, P5 ;  /* 0x000000400000780c */ /* 0x000fda0002fa4270 */
[----:B------:R-:W2:Y:S01]  /*3c80*/  @P5 LDG.E.LTC128B.U16 R20, desc[UR12][R134.64] ;  /* 0x0000000c86145981 */ /* 0x000ea2000c1e1520 */
[----:B------:R-:W-:Y:S01]  /*3c90*/  BSSY B0, `(.L_x_92) ;  /* 0x000000d000007945 */ /* 0x000fe20003800000 */
[----:B--2---:R-:W-:-:S05]  /*3ca0*/  HADD2.F32 R137, -RZ, R20.H0_H0 ;  /* 0x20000014ff897230 */ /* 0x004fca0000004100 */
[----:B------:R-:W-:-:S04]  /*3cb0*/  FMUL R16, R137, R14 ;  /* 0x0000000e89107220 */ /* 0x000fc80000400000 */
[----:B------:R-:W-:-:S05]  /*3cc0*/  FFMA R16, R93, R11, R16 ;  /* 0x0000000b5d107223 */ /* 0x000fca0000000010 */
[----:B------:R-:W-:-:S05]  /*3cd0*/  F2FP.F16.F32.PACK_AB R16, RZ, R16 ;  /* 0x00000010ff10723e */ /* 0x000fca00000000ff */
[----:B------:R2:W-:Y:S01]  /*3ce0*/  @P5 STG.E.U16 desc[UR12][R128.64], R16 ;  /* 0x0000001080005986 */ /* 0x0005e2000c10150c */
[----:B---3--:R-:W-:-:S05]  /*3cf0*/  IADD3 R126, P5, R123, R6, RZ ;  /* 0x000000067b7e7210 */ /* 0x008fca0007fbe0ff */
[----:B------:R-:W-:Y:S01]  /*3d00*/  IMAD.X R127, R21, 0x1, R7, P5 ;  /* 0x00000001157f7824 */ /* 0x000fe200028e0607 */
[----:B------:R-:W-:-:S13]  /*3d10*/  ISETP.GT.AND P5, PT, R0, 0x48, P6 ;  /* 0x000000480000780c */ /* 0x000fda00037a4270 */
[----:B--2---:R-:W-:Y:S05]  /*3d20*/  @!P5 BRA `(.L_x_93) ;  /* 0x00000000000cd947 */ /* 0x004fea0003800000 */
[----:B------:R-:W-:-:S04]  /*3d30*/  IADD3 R92, P6, R8, UR20, RZ ;  /* 0x00000014085c7c10 */ /* 0x000fc8000ffde0ff */
[----:B------:R-:W-:-:S05]  /*3d40*/  IADD3.X R93, R9, UR4, RZ, P6, !PT ;  /* 0x00000004095d7c10 */ /* 0x000fca000b7fe4ff */
[----:B------:R2:W5:Y:S04]  /*3d50*/  LDG.E.LTC128B.U16 R20, desc[UR12][R92.64] ;  /* 0x0000000c5c147981 */ /* 0x000568000c1e1520 */
.L_x_93:
[----:B------:R-:W-:Y:S05]  /*3d60*/  BSYNC B0 ;  /* 0x0000000000007941 */ /* 0x000fea0003800000 */
.L_x_92:
[----:B--2--5:R-:W-:Y:S01]  /*3d70*/  HADD2.F32 R93, -RZ, R20.H0_H0 ;  /* 0x20000014ff5d7230 */ /* 0x024fe20000004100 */
[----:B------:R-:W-:Y:S01]  /*3d80*/  ISETP.GT.AND P6, PT, R10, 0x9, PT ;  /* 0x000000090a00780c */ /* 0x000fe20003fc4270 */
[----:B------:R-:W-:Y:S03]  /*3d90*/  BSSY B0, `(.L_x_94) ;  /* 0x000000c000007945 */ /* 0x000fe60003800000 */
        /* <DEDUP_REMOVED lines=11> */
.L_x_95:
[----:B------:R-:W-:Y:S05]  /*3e50*/  BSYNC B0 ;  /* 0x0000000000007941 */ /* 0x000fea0003800000 */
.L_x_94:
[----:B--2--5:R-:W-:Y:S01]  /*3e60*/  HADD2.F32 R93, -RZ, R20.H0_H0 ;  /* 0x20000014ff5d7230 */ /* 0x024fe20000004100 */
[----:B------:R-:W-:Y:S01]  /*3e70*/  ULOP3.LUT UR18, UR22, 0x20, URZ, 0xfc, !UPT ;  /* 0x0000002016127892 */ /* 0x000fe2000f8efc3f */
[----:B------:R-:W-:-:S03]  /*3e80*/  ISETP.GT.AND P6, PT, R10, 0x10, PT ;  /* 0x000000100a00780c */ /* 0x000fc60003fc4270 */
[----:B------:R-:W-:Y:S01]  /*3e90*/  FMUL R16, R93, R14 ;  /* 0x0000000e5d107220 */ /* 0x000fe20000400000 */
[----:B------:R-:W-:-:S03]  /*3ea0*/  LOP3.LUT R93, R17, 0x30, RZ, 0xfc, !PT ;  /* 0x00000030115d7812 */ /* 0x000fc600078efcff */
[----:B------:R-:W-:-:S05]  /*3eb0*/  FFMA R16, R95, R11, R16 ;  /* 0x0000000b5f107223 */ /* 0x000fca0000000010 */
        /* <DEDUP_REMOVED lines=36> */
.L_x_97:
[----:B------:R-:W-:Y:S05]  /*4100*/  BSYNC B0 ;  /* 0x0000000000007941 */ /* 0x000fea0003800000 */
.L_x_96:
        /* <DEDUP_REMOVED lines=14> */
.L_x_99:
[----:B------:R-:W-:Y:S05]  /*41f0*/  BSYNC B0 ;  /* 0x0000000000007941 */ /* 0x000fea0003800000 */
.L_x_98:
        /* <DEDUP_REMOVED lines=42> */
.L_x_101:
[----:B------:R-:W-:Y:S05]  /*44a0*/  BSYNC B0 ;  /* 0x0000000000007941 */ /* 0x000fea0003800000 */
.L_x_100:
        /* <DEDUP_REMOVED lines=14> */
.L_x_103:
[----:B------:R-:W-:Y:S05]  /*4590*/  BSYNC B0 ;  /* 0x0000000000007941 */ /* 0x000fea0003800000 */
.L_x_102:
        /* <DEDUP_REMOVED lines=42> */
.L_x_105:
[----:B------:R-:W-:Y:S05]  /*4840*/  BSYNC B0 ;  /* 0x0000000000007941 */ /* 0x000fea0003800000 */
.L_x_104:
        /* <DEDUP_REMOVED lines=14> */
.L_x_107:
[----:B------:R-:W-:Y:S05]  /*4930*/  BSYNC B0 ;  /* 0x0000000000007941 */ /* 0x000fea0003800000 */
.L_x_106:
        /* <DEDUP_REMOVED lines=41> */
.L_x_109:
[----:B------:R-:W-:Y:S05]  /*4bd0*/  BSYNC B0 ;  /* 0x0000000000007941 */ /* 0x000fea0003800000 */
.L_x_108:
[----:B--2--5:R-:W-:Y:S01]  /*4be0*/  HADD2.F32 R109, -RZ, R20.H0_H0 ;  /* 0x20000014ff6d7230 */ /* 0x024fe20000004100 */
        /* <DEDUP_REMOVED lines=12> */
.L_x_111:
[----:B------:R-:W-:Y:S05]  /*4cb0*/  BSYNC B0 ;  /* 0x0000000000007941 */ /* 0x000fea0003800000 */
.L_x_110:
[----:B--2--5:R-:W-:Y:S01]  /*4cc0*/  HADD2.F32 R109, -RZ, R20.H0_H0 ;  /* 0x20000014ff6d7230 */ /* 0x024fe20000004100 */
[----:B------:R-:W-:-:S04]  /*4cd0*/  ULOP3.LUT UR8, UR22, 0x60, URZ, 0xfc, !UPT ;  /* 0x0000006016087892 */ /* 0x000fc8000f8efc3f */
        /* <DEDUP_REMOVED lines=31> */
[----:B------:R-:W-:-:S05]  /*4ed0*/  IADD3 R112, P5, R105, R6, RZ ;  /* 0x0000000669707210 */ /* 0x000fca0007fbe0ff */
[----:B------:R-:W-:Y:S01]  /*4ee0*/  IMAD.X R113, R21, 0x1, R7, P5 ;  /* 0x0000000115717824 */ /* 0x000fe200028e0607 */
[----:B------:R-:W-:-:S13]  /*4ef0*/  ISETP.GT.AND P5, PT, R0, 0x48, P3 ;  /* 0x000000480000780c */ /* 0x000fda0001fa4270 */
[----:B---3--:R-:W-:Y:S05]  /*4f00*/  @!P5 BRA `(.L_x_113) ;  /* 0x00000000000cd947 */ /* 0x008fea0003800000 */
[----:B------:R-:W-:-:S04]  /*4f10*/  IADD3 R2, P6, R8, UR8, RZ ;  /* 0x0000000808027c10 */ /* 0x000fc8000ffde0ff */
[----:B------:R-:W-:-:S05]  /*4f20*/  IADD3.X R3, R9, UR4, RZ, P6, !PT ;  /* 0x0000000409037c10 */ /* 0x000fca000b7fe4ff */
[----:B------:R2:W5:Y:S04]  /*4f30*/  LDG.E.LTC128B.U16 R20, desc[UR12][R2.64] ;  /* 0x0000000c02147981 */ /* 0x000568000c1e1520 */
.L_x_113:
[----:B------:R-:W-:Y:S05]  /*4f40*/  BSYNC B0 ;  /* 0x0000000000007941 */ /* 0x000fea0003800000 */
.L_x_112:
        /* <DEDUP_REMOVED lines=13> */
.L_x_115:
[----:B------:R-:W-:Y:S05]  /*5020*/  BSYNC B0 ;  /* 0x0000000000007941 */ /* 0x000fea0003800000 */
.L_x_114:
[----:B--2--5:R-:W-:Y:S01]  /*5030*/  HADD2.F32 R3, -RZ, R20.H0_H0 ;  /* 0x20000014ff037230 */ /* 0x024fe20000004100 */
[----:B------:R-:W-:-:S04]  /*5040*/  ULOP3.LUT UR6, UR22, 0x70, URZ, 0xfc, !UPT ;  /* 0x0000007016067892 */ /* 0x000fc8000f8efc3f */
        /* <DEDUP_REMOVED lines=8> */
[----:B--2---:R-:W-:Y:S02]  /*50d0*/  IADD3.X R3, R5, UR4, RZ, P5, !PT ;  /* 0x0000000405037c10 */ /* 0x004fe4000affe4ff */
[----:B------:R-:W-:-:S13]  /*50e0*/  ISETP.GT.AND P5, PT, R0, 0x40, P1 ;  /* 0x000000400000780c */ /* 0x000fda0000fa4270 */
[----:B------:R-:W2:Y:S01]  /*50f0*/  @P5 LDG.E.LTC128B.U16 R20, desc[UR12][R2.64] ;  /* 0x0000000c02145981 */ /* 0x000ea2000c1e1520 */
[----:B------:R-:W-:Y:S01]  /*5100*/  ULOP3.LUT UR5, UR22, 0x72, URZ, 0xfc, !UPT ;  /* 0x0000007216057892 */ /* 0x000fe2000f8efc3f */
[----:B--2---:R-:W-:-:S05]  /*5110*/  HADD2.F32 R115, -RZ, R20.H0_H0 ;  /* 0x20000014ff737230 */ /* 0x004fca0000004100 */
[----:B------:R-:W-:-:S04]  /*5120*/  FMUL R115, R115, R14 ;  /* 0x0000000e73737220 */ /* 0x000fc80000400000 */
[----:B------:R-:W-:-:S05]  /*5130*/  FFMA R115, R116, R11, R115 ;  /* 0x0000000b74737223 */ /* 0x000fca0000000073 */
[----:B------:R-:W-:-:S05]  /*5140*/  F2FP.F16.F32.PACK_AB R115, RZ, R115 ;  /* 0x00000073ff73723e */ /* 0x000fca00000000ff */
[----:B------:R-:W-:Y:S01]  /*5150*/  @P5 STG.E.U16 desc[UR12][R126.64], R115 ;  /* 0x000000737e005986 */ /* 0x000fe2000c10150c */
[----:B------:R-:W-:-:S05]  /*5160*/  IADD3 R6, P5, R111, R6, RZ ;  /* 0x000000066f067210 */ /* 0x000fca0007fbe0ff */
[----:B------:R-:W-:Y:S01]  /*5170*/  IMAD.X R7, R21, 0x1, R7, P5 ;  /* 0x0000000115077824 */ /* 0x000fe200028e0607 */
[----:B----4-:R-:W-:-:S04]  /*5180*/  IADD3 R4, P5, R4, UR5, RZ ;  /* 0x0000000504047c10 */ /* 0x010fc8000ffbe0ff */
[----:B------:R-:W-:Y:S02]  /*5190*/  IADD3.X R5, R5, UR4, RZ, P5, !PT ;  /* 0x0000000405057c10 */ /* 0x000fe4000affe4ff */
[----:B------:R-:W-:-:S13]  /*51a0*/  ISETP.GT.AND P5, PT, R0, 0x40, P0 ;  /* 0x000000400000780c */ /* 0x000fda00007a4270 */
[----:B------:R-:W2:Y:S01]  /*51b0*/  @P5 LDG.E.LTC128B.U16 R20, desc[UR12][R4.64] ;  /* 0x0000000c04145981 */ /* 0x000ea2000c1e1520 */
[----:B------:R-:W-:Y:S01]  /*51c0*/  BSSY B0, `(.L_x_116) ;  /* 0x000000e000007945 */ /* 0x000fe20003800000 */
[----:B--2---:R-:W-:-:S05]  /*51d0*/  HADD2.F32 R3, -RZ, R20.H0_H0 ;  /* 0x20000014ff037230 */ /* 0x004fca0000004100 */
[----:B------:R-:W-:-:S04]  /*51e0*/  FMUL R2, R3, R14 ;  /* 0x0000000e03027220 */ /* 0x000fc80000400000 */
[----:B------:R-:W-:-:S05]  /*51f0*/  FFMA R2, R117, R11, R2 ;  /* 0x0000000b75027223 */ /* 0x000fca0000000002 */
[----:B------:R-:W-:-:S04]  /*5200*/  F2FP.F16.F32.PACK_AB R2, RZ, R2 ;  /* 0x00000002ff02723e */ /* 0x000fc800000000ff */
[----:B------:R-:W-:-:S05]  /*5210*/  PRMT R3, R2, 0x7610, R3 ;  /* 0x0000761002037816 */ /* 0x000fca0000000003 */
[----:B------:R2:W-:Y:S01]  /*5220*/  @P5 STG.E.U16 desc[UR12][R128.64], R3 ;  /* 0x0000000380005986 */ /* 0x0005e2000c10150c */
[----:B------:R-:W-:-:S05]  /*5230*/  IADD3 R2, P5, R12, R17, RZ ;  /* 0x000000110c027210 */ /* 0x000fca0007fbe0ff */
[----:B--2---:R-:W-:Y:S01]  /*5240*/  IMAD.X R3, R13, 0x1, R21, P5 ;  /* 0x000000010d037824 */ /* 0x004fe200028e0615 */
[----:B------:R-:W-:-:S13]  /*5250*/  ISETP.GT.AND P5, PT, R0, 0x48, P1 ;  /* 0x000000480000780c */ /* 0x000fda0000fa4270 */
[----:B------:R-:W-:Y:S05]  /*5260*/  @!P5 BRA `(.L_x_117) ;  /* 0x00000000000cd947 */ /* 0x000fea0003800000 */
[----:B------:R-:W-:-:S04]  /*5270*/  IADD3 R4, P6, R8, UR6, RZ ;  /* 0x0000000608047c10 */ /* 0x000fc8000ffde0ff */
[----:B------:R-:W-:-:S05]  /*5280*/  IADD3.X R5, R9, UR4, RZ, P6, !PT ;  /* 0x0000000409057c10 */ /* 0x000fca000b7fe4ff */
[----:B------:R2:W5:Y:S04]  /*5290*/  LDG.E.LTC128B.U16 R20, desc[UR12][R4.64] ;  /* 0x0000000c04147981 */ /* 0x000568000c1e1520 */
.L_x_117:
[----:B------:R-:W-:Y:S05]  /*52a0*/  BSYNC B0 ;  /* 0x0000000000007941 */ /* 0x000fea0003800000 */
.L_x_116:
        /* <DEDUP_REMOVED lines=8> */
[----:B------:R-:W-:-:S04]  /*5330*/  IADD3 R4, P5, R8, UR5, RZ ;  /* 0x0000000508047c10 */ /* 0x000fc8000ffbe0ff */
[----:B--2---:R-:W-:Y:S02]  /*5340*/  IADD3.X R5, R9, UR4, RZ, P5, !PT ;  /* 0x0000000409057c10 */ /* 0x004fe4000affe4ff */
[----:B------:R-:W-:-:S13]  /*5350*/  ISETP.GT.AND P5, PT, R0, 0x48, P0 ;  /* 0x000000480000780c */ /* 0x000fda00007a4270 */
[----:B------:R-:W-:Y:S05]  /*5360*/  @!P5 BRA `(.L_x_119) ;  /* 0x000000000004d947 */ /* 0x000fea0003800000 */
[----:B------:R2:W5:Y:S02]  /*5370*/  LDG.E.LTC128B.U16 R20, desc[UR12][R4.64] ;  /* 0x0000000c04147981 */ /* 0x000564000c1e1520 */
.L_x_119:
[----:B------:R-:W-:Y:S05]  /*5380*/  BSYNC B0 ;  /* 0x0000000000007941 */ /* 0x000fea0003800000 */
.L_x_118:
[----:B--2--5:R-:W-:Y:S01]  /*5390*/  HADD2.F32 R5, -RZ, R20.H0_H0 ;  /* 0x20000014ff057230 */ /* 0x024fe20000004100 */
[----:B------:R-:W-:Y:S01]  /*53a0*/  ISETP.GT.AND P6, PT, R10, RZ, PT ;  /* 0x000000ff0a00720c */ /* 0x000fe20003fc4270 */
[----:B------:R-:W-:Y:S03]  /*53b0*/  BSSY B0, `(.L_x_120) ;  /* 0x000000d000007945 */ /* 0x000fe60003800000 */
        /* <DEDUP_REMOVED lines=12> */
.L_x_121:
[----:B------:R-:W-:Y:S05]  /*5480*/  BSYNC B0 ;  /* 0x0000000000007941 */ /* 0x000fea0003800000 */
.L_x_120:
[----:B-----5:R-:W-:Y:S01]  /*5490*/  HADD2.F32 R7, -RZ, R20.H0_H0 ;  /* 0x20000014ff077230 */ /* 0x020fe20000004100 */
        /* <DEDUP_REMOVED lines=13> */
.L_x_123:
[----:B------:R-:W-:Y:S05]  /*5570*/  BSYNC B0 ;  /* 0x0000000000007941 */ /* 0x000fea0003800000 */
.L_x_122:
[----:B---3-5:R-:W-:Y:S01]  /*5580*/  HADD2.F32 R7, -RZ, R20.H0_H0 ;  /* 0x20000014ff077230 */ /* 0x028fe20000004100 */
        /* <DEDUP_REMOVED lines=8> */
[----:B---3--:R-:W-:Y:S01]  /*5610*/  IMAD.X R7, R89, 0x1, R21, P5 ;  /* 0x0000000159077824 */ /* 0x008fe200028e0615 */
[----:B0-----:R-:W-:-:S04]  /*5620*/  IADD3 R8, P5, R22, UR22, RZ ;  /* 0x0000001616087c10 */ /* 0x001fc8000ffbe0ff */
[----:B------:R-:W-:Y:S02]  /*5630*/  IADD3.X R9, R23, UR4, RZ, P5, !PT ;  /* 0x0000000417097c10 */ /* 0x000fe4000affe4ff */
[----:B------:R-:W-:-:S13]  /*5640*/  ISETP.GT.AND P5, PT, R0, 0x88, P6 ;  /* 0x000000880000780c */ /* 0x000fda00037a4270 */
[----:B------:R-:W-:Y:S05]  /*5650*/  @!P5 BRA `(.L_x_125) ;  /* 0x000000000004d947 */ /* 0x000fea0003800000 */
[----:B------:R0:W5:Y:S02]  /*5660*/  LDG.E.LTC128B.U16 R20, desc[UR12][R8.64] ;  /* 0x0000000c08147981 */ /* 0x000164000c1e1520 */
.L_x_125:
[----:B------:R-:W-:Y:S05]  /*5670*/  BSYNC B0 ;  /* 0x0000000000007941 */ /* 0x000fea0003800000 */
.L_x_124:
        /* <DEDUP_REMOVED lines=14> */
.L_x_127:
[----:B------:R-:W-:Y:S05]  /*5760*/  BSYNC B0 ;  /* 0x0000000000007941 */ /* 0x000fea0003800000 */
.L_x_126:
[----:B---3-5:R-:W-:Y:S01]  /*5770*/  HADD2.F32 R57, -RZ, R20.H0_H0 ;  /* 0x20000014ff397230 */ /* 0x028fe20000004100 */
        /* <DEDUP_REMOVED lines=13> */
.L_x_129:
[----:B------:R-:W-:Y:S05]  /*5850*/  BSYNC B0 ;  /* 0x0000000000007941 */ /* 0x000fea0003800000 */
.L_x_128:
        /* <DEDUP_REMOVED lines=8> */
[----:B---3--:R-:W-:Y:S01]  /*58e0*/  IMAD.X R59, R13, 0x1, R21, P5 ;  /* 0x000000010d3b7824 */ /* 0x008fe200028e0615 */
[----:B------:R-:W-:-:S13]  /*58f0*/  ISETP.GT.AND P5, PT, R0, 0x80, P6 ;  /* 0x000000800000780c */ /* 0x000fda00037a4270 */
[----:B------:R-:W-:Y:S05]  /*5900*/  @!P5 BRA `(.L_x_131) ;  /* 0x00000000000cd947 */ /* 0x000fea0003800000 */
[----:B------:R-:W-:-:S04]  /*5910*/  IADD3 R112, P6, R18, UR19, RZ ;  /* 0x0000001312707c10 */ /* 0x000fc8000ffde0ff */
[----:B------:R-:W-:-:S05]  /*5920*/  IADD3.X R113, R19, UR4, RZ, P6, !PT ;  /* 0x0000000413717c10 */ /* 0x000fca000b7fe4ff */
[----:B------:R3:W5:Y:S04]  /*5930*/  LDG.E.LTC128B.U16 R20, desc[UR12][R112.64] ;  /* 0x0000000c70147981 */ /* 0x000768000c1e1520 */
.L_x_131:
[----:B------:R-:W-:Y:S05]  /*5940*/  BSYNC B0 ;  /* 0x0000000000007941 */ /* 0x000fea0003800000 */
.L_x_130:
        /* <DEDUP_REMOVED lines=14> */
.L_x_133:
[----:B------:R-:W-:Y:S05]  /*5a30*/  BSYNC B0 ;  /* 0x0000000000007941 */ /* 0x000fea0003800000 */
.L_x_132:
        /* <DEDUP_REMOVED lines=14> */
.L_x_135:
[----:B------:R-:W-:Y:S05]  /*5b20*/  BSYNC B0 ;  /* 0x0000000000007941 */ /* 0x000fea0003800000 */
.L_x_134:
        /* <DEDUP_REMOVED lines=14> */
.L_x_137:
[----:B------:R-:W-:Y:S05]  /*5c10*/  BSYNC B0 ;  /* 0x0000000000007941 */ /* 0x000fea0003800000 */
.L_x_136:
        /* <DEDUP_REMOVED lines=14> */
.L_x_139:
[----:B------:R-:W-:Y:S05]  /*5d00*/  BSYNC B0 ;  /* 0x0000000000007941 */ /* 0x000fea0003800000 */
.L_x_138:
        /* <DEDUP_REMOVED lines=14> */
.L_x_141:
[----:B------:R-:W-:Y:S05]  /*5df0*/  BSYNC B0 ;  /* 0x0000000000007941 */ /* 0x000fea0003800000 */
.L_x_140:
        /* <DEDUP_REMOVED lines=14> */
.L_x_143:
[----:B------:R-:W-:Y:S05]  /*5ee0*/  BSYNC B0 ;  /* 0x0000000000007941 */ /* 0x000fea0003800000 */
.L_x_142:
        /* <DEDUP_REMOVED lines=14> */
.L_x_145:
[----:B------:R-:W-:Y:S05]  /*5fd0*/  BSYNC B0 ;  /* 0x0000000000007941 */ /* 0x000fea0003800000 */
.L_x_144:
        /* <DEDUP_REMOVED lines=14> */
.L_x_147:
[----:B------:R-:W-:Y:S05]  /*60c0*/  BSYNC B0 ;  /* 0x0000000000007941 */ /* 0x000fea0003800000 */
.L_x_146:
        /* <DEDUP_REMOVED lines=14> */
.L_x_149:
[----:B------:R-:W-:Y:S05]  /*61b0*/  BSYNC B0 ;  /* 0x0000000000007941 */ /* 0x000fea0003800000 */
.L_x_148:
        /* <DEDUP_REMOVED lines=14> */
.L_x_151:
[----:B------:R-:W-:Y:S05]  /*62a0*/  BSYNC B0 ;  /* 0x0000000000007941 */ /* 0x000fea0003800000 */
.L_x_150:
        /* <DEDUP_REMOVED lines=14> */
.L_x_153:
[----:B------:R-:W-:Y:S05]  /*6390*/  BSYNC B0 ;  /* 0x0000000000007941 */ /* 0x000fea0003800000 */
.L_x_152:
        /* <DEDUP_REMOVED lines=14> */
.L_x_155:
[----:B------:R-:W-:Y:S05]  /*6480*/  BSYNC B0 ;  /* 0x0000000000007941 */ /* 0x000fea0003800000 */
.L_x_154:
        /* <DEDUP_REMOVED lines=14> */
.L_x_157:
[----:B------:R-:W-:Y:S05]  /*6570*/  BSYNC B0 ;  /* 0x0000000000007941 */ /* 0x000fea0003800000 */
.L_x_156:
        /* <DEDUP_REMOVED lines=14> */
.L_x_159:
[----:B------:R-:W-:Y:S05]  /*6660*/  BSYNC B0 ;  /* 0x0000000000007941 */ /* 0x000fea0003800000 */
.L_x_158:
        /* <DEDUP_REMOVED lines=14> */
.L_x_161:
[----:B------:R-:W-:Y:S05]  /*6750*/  BSYNC B0 ;  /* 0x0000000000007941 */ /* 0x000fea0003800000 */
.L_x_160:
[----:B---3-5:R-:W-:Y:S01]  /*6760*/  HADD2.F32 R59, -RZ, R20.H0_H0 ;  /* 0x20000014ff3b7230 */ /* 0x028fe20000004100 */
[----:B------:R-:W-:Y:S04]  /*6770*/  BSSY B0, `(.L_x_162) ;  /* 0x000000c000007945 */ /* 0x000fe80003800000 */
        /* <DEDUP_REMOVED lines=11> */
.L_x_163:
[----:B------:R-:W-:Y:S05]  /*6830*/  BSYNC B0 ;  /* 0x0000000000007941 */ /* 0x000fea0003800000 */
.L_x_162:
        /* <DEDUP_REMOVED lines=14> */
.L_x_165:
[----:B------:R-:W-:Y:S05]  /*6920*/  BSYNC B0 ;  /* 0x0000000000007941 */ /* 0x000fea0003800000 */
.L_x_164:
[----:B---3-5:R-:W-:Y:S01]  /*6930*/  HADD2.F32 R61, -RZ, R20.H0_H0 ;  /* 0x20000014ff3d7230 */ /* 0x028fe20000004100 */
        /* <DEDUP_REMOVED lines=12> */
.L_x_167:
[----:B------:R-:W-:Y:S05]  /*6a00*/  BSYNC B0 ;  /* 0x0000000000007941 */ /* 0x000fea0003800000 */
.L_x_166:
        /* <DEDUP_REMOVED lines=13> */
.L_x_169:
[----:B------:R-:W-:Y:S05]  /*6ae0*/  BSYNC B0 ;  /* 0x0000000000007941 */ /* 0x000fea0003800000 */
.L_x_168:
        /* <DEDUP_REMOVED lines=13> */
.L_x_171:
[----:B------:R-:W-:Y:S05]  /*6bc0*/  BSYNC B0 ;  /* 0x0000000000007941 */ /* 0x000fea0003800000 */
.L_x_170:
        /* <DEDUP_REMOVED lines=13> */
.L_x_173:
[----:B------:R-:W-:Y:S05]  /*6ca0*/  BSYNC B0 ;  /* 0x0000000000007941 */ /* 0x000fea0003800000 */
.L_x_172:
        /* <DEDUP_REMOVED lines=13> */
.L_x_175:
[----:B------:R-:W-:Y:S05]  /*6d80*/  BSYNC B0 ;  /* 0x0000000000007941 */ /* 0x000fea0003800000 */
.L_x_174:
        /* <DEDUP_REMOVED lines=13> */
.L_x_177:
[----:B------:R-:W-:Y:S05]  /*6e60*/  BSYNC B0 ;  /* 0x0000000000007941 */ /* 0x000fea0003800000 */
.L_x_176:
        /* <DEDUP_REMOVED lines=8> */
[----:B------:R-:W-:-:S04]  /*6ef0*/  IADD3 R18, P5, R18, UR5, RZ ;  /* 0x0000000512127c10 */ /* 0x000fc8000ffbe0ff */
[----:B------:R-:W-:Y:S02]  /*6f00*/  IADD3.X R19, R19, UR4, RZ, P5, !PT ;  /* 0x0000000413137c10 */ /* 0x000fe4000affe4ff */
[----:B------:R-:W-:-:S13]  /*6f10*/  ISETP.GT.AND P5, PT, R0, 0x80, P0 ;  /* 0x000000800000780c */ /* 0x000fda00007a4270 */
[----:B------:R-:W-:Y:S05]  /*6f20*/  @!P5 BRA `(.L_x_179) ;  /* 0x000000000004d947 */ /* 0x000fea0003800000 */
[----:B------:R3:W5:Y:S02]  /*6f30*/  LDG.E.LTC128B.U16 R20, desc[UR12][R18.64] ;  /* 0x0000000c12147981 */ /* 0x000764000c1e1520 */
.L_x_179:
[----:B------:R-:W-:Y:S05]  /*6f40*/  BSYNC B0 ;  /* 0x0000000000007941 */ /* 0x000fea0003800000 */
.L_x_178:
        /* <DEDUP_REMOVED lines=13> */
.L_x_181:
[----:B------:R-:W-:Y:S05]  /*7020*/  BSYNC B0 ;  /* 0x0000000000007941 */ /* 0x000fea0003800000 */
.L_x_180:
        /* <DEDUP_REMOVED lines=9> */
[----:B---3--:R-:W-:Y:S02]  /*70c0*/  IADD3.X R13, R23, UR4, RZ, P5, !PT ;  /* 0x00000004170d7c10 */ /* 0x008fe4000affe4ff */
[----:B------:R-:W-:-:S13]  /*70d0*/  ISETP.GT.AND P5, PT, R0, 0x88, P0 ;  /* 0x000000880000780c */ /* 0x000fda00007a4270 */
[----:B------:R-:W-:Y:S05]  /*70e0*/  @!P5 BRA `(.L_x_183) ;  /* 0x000000000004d947 */ /* 0x000fea0003800000 */
[----:B------:R3:W5:Y:S02]  /*70f0*/  LDG.E.LTC128B.U16 R20, desc[UR12][R12.64] ;  /* 0x0000000c0c147981 */ /* 0x000764000c1e1520 */
.L_x_183:
[----:B------:R-:W-:Y:S05]  /*7100*/  BSYNC B0 ;  /* 0x0000000000007941 */ /* 0x000fea0003800000 */
.L_x_182:
        /* <DEDUP_REMOVED lines=15> */
.L_x_185:
[----:B------:R-:W-:Y:S05]  /*7200*/  BSYNC B0 ;  /* 0x0000000000007941 */ /* 0x000fea0003800000 */
.L_x_184:
        /* <DEDUP_REMOVED lines=11> */
[----:B-1----:R-:W-:-:S04]  /*72c0*/  IADD3 R22, P6, R4, UR21, RZ ;  /* 0x0000001504167c10 */ /* 0x002fc8000ffde0ff */
[----:B------:R-:W-:-:S05]  /*72d0*/  IADD3.X R23, R5, UR4, RZ, P6, !PT ;  /* 0x0000000405177c10 */ /* 0x000fca000b7fe4ff */
[----:B------:R3:W5:Y:S04]  /*72e0*/  LDG.E.LTC128B.U16 R20, desc[UR12][R22.64] ;  /* 0x0000000c16147981 */ /* 0x000768000c1e1520 */
.L_x_187:
[----:B------:R-:W-:Y:S05]  /*72f0*/  BSYNC B0 ;  /* 0x0000000000007941 */ /* 0x000fea0003800000 */
.L_x_186:
[----:B-1-3-5:R-:W-:Y:S01]  /*7300*/  HADD2.F32 R23, -RZ, R20.H0_H0 ;  /* 0x20000014ff177230 */ /* 0x02afe20000004100 */
[----:B------:R-:W-:Y:S01]  /*7310*/  ISETP.GT.AND P6, PT, R10, RZ, PT ;  /* 0x000000ff0a00720c */ /* 0x000fe20003fc4270 */
[----:B------:R-:W-:Y:S03]  /*7320*/  BSSY B0, `(.L_x_188) ;  /* 0x000000e000007945 */ /* 0x000fe60003800000 */
[----:B------:R-:W-:-:S04]  /*7330*/  FMUL R16, R23, R14 ;  /* 0x0000000e17107220 */ /* 0x000fc80000400000 */
[----:B------:R-:W-:-:S05]  /*7340*/  FFMA R16, R25, R11, R16 ;  /* 0x0000000b19107223 */ /* 0x000fca0000000010 */
[----:B------:R-:W-:-:S04]  /*7350*/  F2FP.F16.F32.PACK_AB R16, RZ, R16 ;  /* 0x00000010ff10723e */ /* 0x000fc800000000ff */
[----:B------:R-:W-:Y:S02]  /*7360*/  PRMT R23, R16, 0x7610, R23 ;  /* 0x0000761010177816 */ /* 0x000fe40000000017 */
[----:B------:R-:W-:-:S03]  /*7370*/  PRMT R16, R20, 0x7610, R16 ;  /* 0x0000761014107816 */ /* 0x000fc60000000010 */
[----:B------:R1:W-:Y:S01]  /*7380*/  @P5 STG.E.U16 desc[UR12][R60.64], R23 ;  /* 0x000000173c005986 */ /* 0x0003e2000c10150c */
[----:B------:R-:W-:-:S05]  /*7390*/  IADD3 R22, P5, R6, R17, RZ ;  /* 0x0000001106167210 */ /* 0x000fca0007fbe0ff */
[----:B-1----:R-:W-:Y:S01]  /*73a0*/  IMAD.X R23, R7, 0x1, R21, P5 ;  /* 0x0000000107177824 */ /* 0x002fe200028e0615 */
[----:B------:R-:W-:-:S13]  /*73b0*/  ISETP.GT.AND P5, PT, R0, 0xc8, P6 ;  /* 0x000000c80000780c */ /* 0x000fda00037a4270 */
[----:B------:R-:W-:Y:S05]  /*73c0*/  @!P5 BRA `(.L_x_189) ;  /* 0x00000000000cd947 */ /* 0x000fea0003800000 */
[----:B------:R-:W-:-:S04]  /*73d0*/  IADD3 R16, P6, R8, UR22, RZ ;  /* 0x0000001608107c10 */ /* 0x000fc8000ffde0ff */
[----:B------:R-:W-:-:S05]  /*73e0*/  IADD3.X R17, R9, UR4, RZ, P6, !PT ;  /* 0x0000000409117c10 */ /* 0x000fca000b7fe4ff */
[----:B------:R1:W5:Y:S04]  /*73f0*/  LDG.E.LTC128B.U16 R16, desc[UR12][R16.64] ;  /* 0x0000000c10107981 */ /* 0x000368000c1e1520 */
.L_x_189:
[----:B------:R-:W-:Y:S05]  /*7400*/  BSYNC B0 ;  /* 0x0000000000007941 */ /* 0x000fea0003800000 */
.L_x_188:
[----:B-1---5:R-:W-:Y:S01]  /*7410*/  HADD2.F32 R17, -RZ, R16.H0_H0 ;  /* 0x20000010ff117230 */ /* 0x022fe20000004100 */
        /* <DEDUP_REMOVED lines=9> */
[----:B-1----:R-:W-:Y:S05]  /*74b0*/  @!P5 BRA `(.L_x_191) ;  /* 0x00000000000cd947 */ /* 0x002fea0003800000 */
[----:B------:R-:W-:-:S04]  /*74c0*/  IADD3 R16, P6, R8, UR21, RZ ;  /* 0x0000001508107c10 */ /* 0x000fc8000ffde0ff */
[----:B------:R-:W-:-:S05]  /*74d0*/  IADD3.X R17, R9, UR4, RZ, P6, !PT ;  /* 0x0000000409117c10 */ /* 0x000fca000b7fe4ff */
[----:B------:R1:W5:Y:S04]  /*74e0*/  LDG.E.LTC128B.U16 R16, desc[UR12][R16.64] ;  /* 0x0000000c10107981 */ /* 0x000368000c1e1520 */
.L_x_191:
[----:B------:R-:W-:Y:S05]  /*74f0*/  BSYNC B0 ;  /* 0x0000000000007941 */ /* 0x000fea0003800000 */
.L_x_190:
        /* <DEDUP_REMOVED lines=12> */
[----:B-1----:R-:W-:-:S05]  /*75c0*/  IADD3.X R17, R5, UR4, RZ, P6, !PT ;  /* 0x0000000405117c10 */ /* 0x002fca000b7fe4ff */
[----:B------:R3:W5:Y:S04]  /*75d0*/  LDG.E.LTC128B.U16 R16, desc[UR12][R16.64] ;  /* 0x0000000c10107981 */ /* 0x000768000c1e1520 */
.L_x_193:
[----:B------:R-:W-:Y:S05]  /*75e0*/  BSYNC B0 ;  /* 0x0000000000007941 */ /* 0x000fea0003800000 */
.L_x_192:
[----:B-----5:R-:W-:Y:S01]  /*75f0*/  HADD2.F32 R15, -RZ, R16.H0_H0 ;  /* 0x20000010ff0f7230 */ /* 0x020fe20000004100 */
[----:B------:R-:W-:Y:S01]  /*7600*/  ISETP.GT.AND P6, PT, R10, 0x9, PT ;  /* 0x000000090a00780c */ /* 0x000fe20003fc4270 */
[----:B------:R-:W-:Y:S03]  /*7610*/  BSSY B0, `(.L_x_194) ;  /* 0x000000e000007945 */ /* 0x000fe60003800000 */
[----:B------:R-:W-:-:S04]  /*7620*/  FMUL R15, R15, R14 ;  /* 0x0000000e0f0f7220 */ /* 0x000fc80000400000 */
[----:B------:R-:W-:-:S05]  /*7630*/  FFMA R15, R28, R11, R15 ;  /* 0x0000000b1c0f7223 */ /* 0x000fca000000000f */
[----:B------:R-:W-:-:S04]  /*7640*/  F2FP.F16.F32.PACK_AB R15, RZ, R15 ;  /* 0x0000000fff0f723e */ /* 0x000fc800000000ff */
[----:B-1-3--:R-:W-:Y:S02]  /*7650*/  PRMT R17, R15, 0x7610, R17 ;  /* 0x000076100f117816 */ /* 0x00afe40000000011 */
[----:B------:R-:W-:-:S03]  /*7660*/  PRMT R15, R16, 0x7610, R15 ;  /* 0x00007610100f7816 */ /* 0x000fc6000000000f */
        /* <DEDUP_REMOVED lines=8> */
.L_x_195:
[----:B------:R-:W-:Y:S05]  /*76f0*/  BSYNC B0 ;  /* 0x0000000000007941 */ /* 0x000fea0003800000 */
.L_x_194:
[----:B-1---5:R-:W-:Y:S01]  /*7700*/  HADD2.F32 R13, -RZ, R15.H0_H0 ;  /* 0x2000000fff0d7230 */ /* 0x022fe20000004100 */
[----:B------:R-:W-:Y:S01]  /*7710*/  ISETP.GT.AND P6, PT, R10, 0x8, PT ;  /* 0x000000080a00780c */ /* 0x000fe20003fc4270 */
        /* <DEDUP_REMOVED lines=14> */
.L_x_197:
[----:B------:R-:W-:Y:S05]  /*7800*/  BSYNC B0 ;  /* 0x0000000000007941 */ /* 0x000fea0003800000 */
.L_x_196:
        /* <DEDUP_REMOVED lines=14> */
.L_x_199:
[----:B------:R-:W-:Y:S05]  /*78f0*/  BSYNC B0 ;  /* 0x0000000000007941 */ /* 0x000fea0003800000 */
.L_x_198:
        /* <DEDUP_REMOVED lines=14> */
.L_x_201:
[----:B------:R-:W-:Y:S05]  /*79e0*/  BSYNC B0 ;  /* 0x0000000000007941 */ /* 0x000fea0003800000 */
.L_x_200:
        /* <DEDUP_REMOVED lines=14> */
.L_x_203:
[----:B------:R-:W-:Y:S05]  /*7ad0*/  BSYNC B0 ;  /* 0x0000000000007941 */ /* 0x000fea0003800000 */
.L_x_202:
[----:B-1---5:R-:W-:Y:S01]  /*7ae0*/  HADD2.F32 R13, -RZ, R12.H0_H0 ;  /* 0x2000000cff0d7230 */ /* 0x022fe20000004100 */
[----:B------:R-:W-:Y:S01]  /*7af0*/  ISETP.GT.AND P6, PT, R10, 0x10, PT ;  /* 0x000000100a00780c */ /* 0x000fe20003fc4270 */
        /* <DEDUP_REMOVED lines=13> */
.L_x_205:
[----:B------:R-:W-:Y:S05]  /*7bd0*/  BSYNC B0 ;  /* 0x0000000000007941 */ /* 0x000fea0003800000 */
.L_x_204:
        /* <DEDUP_REMOVED lines=14> */
.L_x_207:
[----:B------:R-:W-:Y:S05]  /*7cc0*/  BSYNC B0 ;  /* 0x0000000000007941 */ /* 0x000fea0003800000 */
.L_x_206:
        /* <DEDUP_REMOVED lines=14> */
.L_x_209:
[----:B------:R-:W-:Y:S05]  /*7db0*/  BSYNC B0 ;  /* 0x0000000000007941 */ /* 0x000fea0003800000 */
.L_x_208:
        /* <DEDUP_REMOVED lines=14> */
.L_x_211:
[----:B------:R-:W-:Y:S05]  /*7ea0*/  BSYNC B0 ;  /* 0x0000000000007941 */ /* 0x000fea0003800000 */
.L_x_210:
        /* <DEDUP_REMOVED lines=15> */
.L_x_213:
[----:B------:R-:W-:Y:S05]  /*7fa0*/  BSYNC B0 ;  /* 0x0000000000007941 */ /* 0x000fea0003800000 */
.L_x_212:
        /* <DEDUP_REMOVED lines=14> */
.L_x_215:
[----:B------:R-:W-:Y:S05]  /*8090*/  BSYNC B0 ;  /* 0x0000000000007941 */ /* 0x000fea0003800000 */
.L_x_214:
        /* <DEDUP_REMOVED lines=15> */
.L_x_217:
[----:B------:R-:W-:Y:S05]  /*8190*/  BSYNC B0 ;  /* 0x0000000000007941 */ /* 0x000fea0003800000 */
.L_x_216:
        /* <DEDUP_REMOVED lines=14> */
.L_x_219:
[----:B------:R-:W-:Y:S05]  /*8280*/  BSYNC B0 ;  /* 0x0000000000007941 */ /* 0x000fea0003800000 */
.L_x_218:
[----:B-1---5:R-:W-:Y:S01]  /*8290*/  HADD2.F32 R13, -RZ, R12.H0_H0 ;  /* 0x2000000cff0d7230 */ /* 0x022fe20000004100 */
[----:B------:R-:W-:Y:S01]  /*82a0*/  ISETP.GT.AND P6, PT, R10, 0x20, PT ;  /* 0x000000200a00780c */ /* 0x000fe20003fc4270 */
[----:B------:R-:W-:Y:S03]  /*82b0*/  BSSY B0, `(.L_x_220) ;  /* 0x000000a000007945 */ /* 0x000fe60003800000 */
[----:B------:R-:W-:-:S04]  /*82c0*/  FMUL R20, R13, R14 ;  /* 0x0000000e0d147220 */ /* 0x000fc80000400000 */
[----:B------:R-:W-:-:S05]  /*82d0*/  FFMA R20, R41, R11, R20 ;  /* 0x0000000b29147223 */ /* 0x000fca0000000014 */
[----:B------:R-:W-:-:S05]  /*82e0*/  F2FP.F16.F32.PACK_AB R20, RZ, R20 ;  /* 0x00000014ff14723e */ /* 0x000fca00000000ff */
[----:B------:R1:W-:Y:S01]  /*82f0*/  @P5 STG.E.U16 desc[UR12][R24.64], R20 ;  /* 0x0000001418005986 */ /* 0x0003e2000c10150c */
[----:B------:R-:W-:-:S13]  /*8300*/  ISETP.GT.AND P5, PT, R0, 0xc8, P6 ;  /* 0x000000c80000780c */ /* 0x000fda00037a4270 */
[----:B-1----:R-:W-:Y:S05]  /*8310*/  @!P5 BRA `(.L_x_221) ;  /* 0x00000000000cd947 */ /* 0x002fea0003800000 */
[----:B------:R-:W-:-:S04]  /*8320*/  IADD3 R12, P6, R8, UR14, RZ ;  /* 0x0000000e080c7c10 */ /* 0x000fc8000ffde0ff */
[----:B------:R-:W-:-:S05]  /*8330*/  IADD3.X R13, R9, UR4, RZ, P6, !PT ;  /* 0x00000004090d7c10 */ /* 0x000fca000b7fe4ff */
[----:B------:R1:W5:Y:S04]  /*8340*/  LDG.E.LTC128B.U16 R12, desc[UR12][R12.64] ;  /* 0x0000000c0c0c7981 */ /* 0x000368000c1e1520 */
.L_x_221:
[----:B------:R-:W-:Y:S05]  /*8350*/  BSYNC B0 ;  /* 0x0000000000007941 */ /* 0x000fea0003800000 */
.L_x_220:
        /* <DEDUP_REMOVED lines=12> */
.L_x_223:
[----:B------:R-:W-:Y:S05]  /*8420*/  BSYNC B0 ;  /* 0x0000000000007941 */ /* 0x000fea0003800000 */
.L_x_222:
        /* <DEDUP_REMOVED lines=15> */
.L_x_225:
[----:B------:R-:W-:Y:S05]  /*8520*/  BSYNC B0 ;  /* 0x0000000000007941 */ /* 0x000fea0003800000 */
.L_x_224:
[----:B-1---5:R-:W-:Y:S01]  /*8530*/  HADD2.F32 R13, -RZ, R12.H0_H0 ;  /* 0x2000000cff0d7230 */ /* 0x022fe20000004100 */
        /* <DEDUP_REMOVED lines=12> */
.L_x_227:
[----:B------:R-:W-:Y:S05]  /*8600*/  BSYNC B0 ;  /* 0x0000000000007941 */ /* 0x000fea0003800000 */
.L_x_226:
[----:B-1---5:R-:W-:Y:S01]  /*8610*/  HADD2.F32 R13, -RZ, R12.H0_H0 ;  /* 0x2000000cff0d7230 */ /* 0x022fe20000004100 */
[----:B------:R-:W-:Y:S01]  /*8620*/  ISETP.GT.AND P6, PT, R10, 0x28, PT ;  /* 0x000000280a00780c */ /* 0x000fe20003fc4270 */
[----:B------:R-:W-:Y:S03]  /*8630*/  BSSY B0, `(.L_x_228) ;  /* 0x000000c000007945 */ /* 0x000fe60003800000 */
[----:B------:R-:W-:Y:S01]  /*8640*/  FMUL R10, R13, R14 ;  /* 0x0000000e0d0a7220 */ /* 0x000fe20000400000 */
[----:B------:R-:W-:-:S03]  /*8650*/  ISETP.GT.AND P6, PT, R0, 0xc8, P6 ;  /* 0x000000c80000780c */ /* 0x000fc600037c4270 */
[----:B------:R-:W-:-:S05]  /*8660*/  FFMA R10, R45, R11, R10 ;  /* 0x0000000b2d0a7223 */ /* 0x000fca000000000a */
[----:B------:R-:W-:-:S04]  /*8670*/  F2FP.F16.F32.PACK_AB R10, RZ, R10 ;  /* 0x0000000aff0a723e */ /* 0x000fc800000000ff */
[----:B------:R-:W-:Y:S02]  /*8680*/  PRMT R13, R10, 0x7610, R13 ;  /* 0x000076100a0d7816 */ /* 0x000fe4000000000d */
[----:B------:R-:W-:-:S03]  /*8690*/  PRMT R10, R12, 0x7610, R10 ;  /* 0x000076100c0a7816 */ /* 0x000fc6000000000a */
[----:B------:R1:W-:Y:S01]  /*86a0*/  @P5 STG.E.U16 desc[UR12][R18.64], R13 ;  /* 0x0000000d12005986 */ /* 0x0003e2000c10150c */
[----:B------:R-:W-:Y:S05]  /*86b0*/  @!P6 BRA `(.L_x_229) ;  /* 0x00000000000ce947 */ /* 0x000fea0003800000 */
[----:B------:R-:W-:-:S04]  /*86c0*/  IADD3 R12, P5, R8, UR10, RZ ;  /* 0x0000000a080c7c10 */ /* 0x000fc8000ffbe0ff */
[----:B-1----:R-:W-:-:S05]  /*86d0*/  IADD3.X R13, R9, UR4, RZ, P5, !PT ;  /* 0x00000004090d7c10 */ /* 0x002fca000affe4ff */
[----:B------:R3:W5:Y:S04]  /*86e0*/  LDG.E.LTC128B.U16 R10, desc[UR12][R12.64] ;  /* 0x0000000c0c0a7981 */ /* 0x000768000c1e1520 */
.L_x_229:
[----:B------:R-:W-:Y:S05]  /*86f0*/  BSYNC B0 ;  /* 0x0000000000007941 */ /* 0x000fea0003800000 */
.L_x_228:
[----:B-1-3-5:R-:W-:Y:S01]  /*8700*/  HADD2.F32 R13, -RZ, R10.H0_H0 ;  /* 0x2000000aff0d7230 */ /* 0x02afe20000004100 */
[----:B------:R-:W-:Y:S01]  /*8710*/  IADD3 R12, P5, R6, R101, RZ ;  /* 0x00000065060c7210 */ /* 0x000fe20007fbe0ff */
[----:B------:R-:W-:Y:S01]  /*8720*/  BSSY B0, `(.L_x_230) ;  /* 0x000000b000007945 */ /* 0x000fe20003800000 */
[----:B------:R-:W-:Y:S02]  /*8730*/  ISETP.GT.AND P4, PT, R0, 0xc8, P4 ;  /* 0x000000c80000780c */ /* 0x000fe40002784270 */
[----:B------:R-:W-:-:S04]  /*8740*/  FMUL R13, R13, R14 ;  /* 0x0000000e0d0d7220 */ /* 0x000fc80000400000 */
[----:B------:R-:W-:-:S05]  /*8750*/  FFMA R13, R46, R11, R13 ;  /* 0x0000000b2e0d7223 */ /* 0x000fca000000000d */
[----:B------:R-:W-:Y:S01]  /*8760*/  F2FP.F16.F32.PACK_AB R15, RZ, R13 ;  /* 0x0000000dff0f723e */ /* 0x000fe200000000ff */
[----:B------:R-:W-:-:S05]  /*8770*/  IMAD.X R13, R7, 0x1, R21, P5 ;  /* 0x00000001070d7824 */ /* 0x000fca00028e0615 */
[----:B------:R1:W-:Y:S01]  /*8780*/  @P6 STG.E.U16 desc[UR12][R12.64], R15 ;  /* 0x0000000f0c006986 */ /* 0x0003e2000c10150c */
[----:B------:R-:W-:Y:S05]  /*8790*/  @!P4 BRA `(.L_x_231) ;  /* 0x00000000000cc947 */ /* 0x000fea0003800000 */
[----:B-1----:R-:W-:-:S04]  /*87a0*/  IADD3 R12, P5, R8, UR9, RZ ;  /* 0x00000009080c7c10 */ /* 0x002fc8000ffbe0ff */
[----:B------:R-:W-:-:S05]  /*87b0*/  IADD3.X R13, R9, UR4, RZ, P5, !PT ;  /* 0x00000004090d7c10 */ /* 0x000fca000affe4ff */
[----:B------:R3:W5:Y:S04]  /*87c0*/  LDG.E.LTC128B.U16 R10, desc[UR12][R12.64] ;  /* 0x0000000c0c0a7981 */ /* 0x000768000c1e1520 */
.L_x_231:
[----:B------:R-:W-:Y:S05]  /*87d0*/  BSYNC B0 ;  /* 0x0000000000007941 */ /* 0x000fea0003800000 */
.L_x_230:
[----:B-1-3-5:R-:W-:Y:S01]  /*87e0*/  HADD2.F32 R13, -RZ, R10.H0_H0 ;  /* 0x2000000aff0d7230 */ /* 0x02afe20000004100 */
[----:B------:R-:W-:Y:S01]  /*87f0*/  ISETP.GT.AND P5, PT, R0, 0xc0, P3 ;  /* 0x000000c00000780c */ /* 0x000fe20001fa4270 */
[----:B------:R-:W-:Y:S03]  /*8800*/  BSSY B0, `(.L_x_232) ;  /* 0x000000b000007945 */ /* 0x000fe60003800000 */
[----:B------:R-:W-:-:S04]  /*8810*/  FMUL R12, R13, R14 ;  /* 0x0000000e0d0c7220 */ /* 0x000fc80000400000 */
[----:B------:R-:W-:Y:S01]  /*8820*/  FFMA R47, R47, R11, R12 ;  /* 0x0000000b2f2f7223 */ /* 0x000fe2000000000c */
[----:B------:R-:W-:-:S04]  /*8830*/  IADD3 R12, P6, R6, R103, RZ ;  /* 0x00000067060c7210 */ /* 0x000fc80007fde0ff */
[----:B------:R-:W-:Y:S01]  /*8840*/  F2FP.F16.F32.PACK_AB R47, RZ, R47 ;  /* 0x0000002fff2f723e */ /* 0x000fe200000000ff */
[----:B------:R-:W-:-:S05]  /*8850*/  IMAD.X R13, R7, 0x1, R21, P6 ;  /* 0x00000001070d7824 */ /* 0x000fca00030e0615 */
[----:B------:R1:W-:Y:S01]  /*8860*/  @P4 STG.E.U16 desc[UR12][R12.64], R47 ;  /* 0x0000002f0c004986 */ /* 0x0003e2000c10150c */
[----:B------:R-:W-:Y:S05]  /*8870*/  @!P5 BRA `(.L_x_233) ;  /* 0x00000000000cd947 */ /* 0x000fea0003800000 */
[----:B-1----:R-:W-:-:S04]  /*8880*/  IADD3 R12, P4, R4, UR8, RZ ;  /* 0x00000008040c7c10 */ /* 0x002fc8000ff9e0ff */
[----:B------:R-:W-:-:S05]  /*8890*/  IADD3.X R13, R5, UR4, RZ, P4, !PT ;  /* 0x00000004050d7c10 */ /* 0x000fca000a7fe4ff */
[----:B------:R3:W5:Y:S04]  /*88a0*/  LDG.E.LTC128B.U16 R10, desc[UR12][R12.64] ;  /* 0x0000000c0c0a7981 */ /* 0x000768000c1e1520 */
.L_x_233:
[----:B------:R-:W-:Y:S05]  /*88b0*/  BSYNC B0 ;  /* 0x0000000000007941 */ /* 0x000fea0003800000 */
.L_x_232:
        /* <DEDUP_REMOVED lines=13> */
.L_x_235:
[----:B------:R-:W-:Y:S05]  /*8990*/  BSYNC B0 ;  /* 0x0000000000007941 */ /* 0x000fea0003800000 */
.L_x_234:
        /* <DEDUP_REMOVED lines=13> */
.L_x_237:
[----:B------:R-:W-:Y:S05]  /*8a70*/  BSYNC B0 ;  /* 0x0000000000007941 */ /* 0x000fea0003800000 */
.L_x_236:
        /* <DEDUP_REMOVED lines=13> */
.L_x_239:
[----:B------:R-:W-:Y:S05]  /*8b50*/  BSYNC B0 ;  /* 0x0000000000007941 */ /* 0x000fea0003800000 */
.L_x_238:
        /* <DEDUP_REMOVED lines=13> */
.L_x_241:
[----:B------:R-:W-:Y:S05]  /*8c30*/  BSYNC B0 ;  /* 0x0000000000007941 */ /* 0x000fea0003800000 */
.L_x_240:
[----:B-1-3-5:R-:W-:Y:S01]  /*8c40*/  HADD2.F32 R13, -RZ, R10.H0_H0 ;  /* 0x2000000aff0d7230 */ /* 0x02afe20000004100 */
[----:B------:R-:W-:Y:S01]  /*8c50*/  IADD3 R12, P4, R2, R109, RZ ;  /* 0x0000006d020c7210 */ /* 0x000fe20007f9e0ff */
[----:B------:R-:W-:Y:S01]  /*8c60*/  BSSY B0, `(.L_x_242) ;  /* 0x000000b000007945 */ /* 0x000fe20003800000 */
[----:B------:R-:W-:Y:S02]  /*8c70*/  ISETP.GT.AND P2, PT, R0, 0xc0, P0 ;  /* 0x000000c00000780c */ /* 0x000fe40000744270 */
[----:B------:R-:W-:-:S04]  /*8c80*/  FMUL R13, R13, R14 ;  /* 0x0000000e0d0d7220 */ /* 0x000fc80000400000 */
[----:B------:R-:W-:-:S05]  /*8c90*/  FFMA R13, R52, R11, R13 ;  /* 0x0000000b340d7223 */ /* 0x000fca000000000d */
[----:B------:R-:W-:Y:S01]  /*8ca0*/  F2FP.F16.F32.PACK_AB R15, RZ, R13 ;  /* 0x0000000dff0f723e */ /* 0x000fe200000000ff */
[----:B------:R-:W-:Y:S01]  /*8cb0*/  IMAD.X R13, R3, 0x1, R21, P4 ;  /* 0x00000001030d7824 */ /* 0x000fe200020e0615 */
[----:B--2---:R-:W-:-:S04]  /*8cc0*/  IADD3 R4, P4, R4, UR5, RZ ;  /* 0x0000000504047c10 */ /* 0x004fc8000ff9e0ff */
[----:B------:R1:W-:Y:S01]  /*8cd0*/  @P3 STG.E.U16 desc[UR12][R12.64], R15 ;  /* 0x0000000f0c003986 */ /* 0x0003e2000c10150c */
[----:B------:R-:W-:Y:S01]  /*8ce0*/  IADD3.X R5, R5, UR4, RZ, P4, !PT ;  /* 0x0000000405057c10 */ /* 0x000fe2000a7fe4ff */
[----:B------:R-:W-:Y:S07]  /*8cf0*/  @!P2 BRA `(.L_x_243) ;  /* 0x000000000004a947 */ /* 0x000fee0003800000 */
[----:B------:R2:W5:Y:S02]  /*8d00*/  LDG.E.LTC128B.U16 R10, desc[UR12][R4.64] ;  /* 0x0000000c040a7981 */ /* 0x000564000c1e1520 */
.L_x_243:
[----:B------:R-:W-:Y:S05]  /*8d10*/  BSYNC B0 ;  /* 0x0000000000007941 */ /* 0x000fea0003800000 */
.L_x_242:
[----:B--2--5:R-:W-:Y:S01]  /*8d20*/  HADD2.F32 R5, -RZ, R10.H0_H0 ;  /* 0x2000000aff057230 */ /* 0x024fe20000004100 */
[----:B------:R-:W-:Y:S01]  /*8d30*/  IADD3 R2, P3, R2, R111, RZ ;  /* 0x0000006f02027210 */ /* 0x000fe20007f7e0ff */
[----:B------:R-:W-:Y:S01]  /*8d40*/  BSSY B0, `(.L_x_244) ;  /* 0x000000b000007945 */ /* 0x000fe20003800000 */
[----:B------:R-:W-:Y:S02]  /*8d50*/  ISETP.GT.AND P1, PT, R0, 0xc8, P1 ;  /* 0x000000c80000780c */ /* 0x000fe40000f24270 */
[----:B------:R-:W-:Y:S01]  /*8d60*/  FMUL R4, R5, R14 ;  /* 0x0000000e05047220 */ /* 0x000fe20000400000 */
[----:B------:R-:W-:-:S03]  /*8d70*/  IMAD.X R3, R3, 0x1, R21, P3 ;  /* 0x0000000103037824 */ /* 0x000fc600018e0615 */
[----:B------:R-:W-:-:S05]  /*8d80*/  FFMA R4, R53, R11, R4 ;  /* 0x0000000b35047223 */ /* 0x000fca0000000004 */
[----:B------:R-:W-:-:S05]  /*8d90*/  F2FP.F16.F32.PACK_AB R4, RZ, R4 ;  /* 0x00000004ff04723e */ /* 0x000fca00000000ff */
[----:B------:R2:W-:Y:S01]  /*8da0*/  @P2 STG.E.U16 desc[UR12][R2.64], R4 ;  /* 0x0000000402002986 */ /* 0x0005e2000c10150c */
[----:B------:R-:W-:Y:S05]  /*8db0*/  @!P1 BRA `(.L_x_245) ;  /* 0x00000000000c9947 */ /* 0x000fea0003800000 */
[----:B--2---:R-:W-:-:S04]  /*8dc0*/  IADD3 R2, P2, R8, UR6, RZ ;  /* 0x0000000608027c10 */ /* 0x004fc8000ff5e0ff */
[----:B------:R-:W-:-:S05]  /*8dd0*/  IADD3.X R3, R9, UR4, RZ, P2, !PT ;  /* 0x0000000409037c10 */ /* 0x000fca00097fe4ff */
[----:B------:R3:W5:Y:S04]  /*8de0*/  LDG.E.LTC128B.U16 R10, desc[UR12][R2.64] ;  /* 0x0000000c020a7981 */ /* 0x000768000c1e1520 */
.L_x_245:
[----:B------:R-:W-:Y:S05]  /*8df0*/  BSYNC B0 ;  /* 0x0000000000007941 */ /* 0x000fea0003800000 */
.L_x_244:
[----:B--23-5:R-:W-:Y:S01]  /*8e00*/  HADD2.F32 R3, -RZ, R10.H0_H0 ;  /* 0x2000000aff037230 */ /* 0x02cfe20000004100 */
[----:B------:R-:W-:Y:S01]  /*8e10*/  IADD3 R2, P2, R6, R109, RZ ;  /* 0x0000006d06027210 */ /* 0x000fe20007f5e0ff */
[----:B------:R-:W-:Y:S01]  /*8e20*/  BSSY B0, `(.L_x_246) ;  /* 0x000000c000007945 */ /* 0x000fe20003800000 */
[----:B------:R-:W-:Y:S02]  /*8e30*/  ISETP.GT.AND P0, PT, R0, 0xc8, P0 ;  /* 0x000000c80000780c */ /* 0x000fe40000704270 */
[----:B------:R-:W-:-:S04]  /*8e40*/  FMUL R3, R3, R14 ;  /* 0x0000000e03037220 */ /* 0x000fc80000400000 */
[----:B------:R-:W-:-:S05]  /*8e50*/  FFMA R3, R54, R11, R3 ;  /* 0x0000000b36037223 */ /* 0x000fca0000000003 */
[----:B------:R-:W-:Y:S01]  /*8e60*/  F2FP.F16.F32.PACK_AB R5, RZ, R3 ;  /* 0x00000003ff05723e */ /* 0x000fe200000000ff */
[----:B------:R-:W-:Y:S01]  /*8e70*/  IMAD.X R3, R7, 0x1, R21, P2 ;  /* 0x0000000107037824 */ /* 0x000fe200010e0615 */
[----:B------:R-:W-:Y:S02]  /*8e80*/  IADD3 R4, P2, R8, UR5, RZ ;  /* 0x0000000508047c10 */ /* 0x000fe4000ff5e0ff */
[----:B------:R-:W-:Y:S02]  /*8e90*/  PRMT R0, R5, 0x7610, R0 ;  /* 0x0000761005007816 */ /* 0x000fe40000000000 */
[----:B------:R-:W-:-:S03]  /*8ea0*/  IADD3.X R5, R9, UR4, RZ, P2, !PT ;  /* 0x0000000409057c10 */ /* 0x000fc600097fe4ff */
[----:B------:R2:W-:Y:S01]  /*8eb0*/  @P1 STG.E.U16 desc[UR12][R2.64], R0 ;  /* 0x0000000002001986 */ /* 0x0005e2000c10150c */
[----:B------:R-:W-:Y:S05]  /*8ec0*/  @!P0 BRA `(.L_x_247) ;  /* 0x0000000000048947 */ /* 0x000fea0003800000 */
[----:B------:R3:W5:Y:S02]  /*8ed0*/  LDG.E.LTC128B.U16 R10, desc[UR12][R4.64] ;  /* 0x0000000c040a7981 */ /* 0x000764000c1e1520 */
.L_x_247:
[----:B------:R-:W-:Y:S05]  /*8ee0*/  BSYNC B0 ;  /* 0x0000000000007941 */ /* 0x000fea0003800000 */
.L_x_246:
[----:B--2--5:R-:W-:Y:S01]  /*8ef0*/  HADD2.F32 R3, -RZ, R10.H0_H0 ;  /* 0x2000000aff037230 */ /* 0x024fe20000004100 */
[----:B------:R-:W-:-:S04]  /*8f00*/  IADD3 R2, P1, R6, R111, RZ ;  /* 0x0000006f06027210 */ /* 0x000fc80007f3e0ff */
[----:B------:R-:W-:-:S04]  /*8f10*/  FMUL R14, R3, R14 ;  /* 0x0000000e030e7220 */ /* 0x000fc80000400000 */
[----:B------:R-:W-:Y:S01]  /*8f20*/  FFMA R14, R55, R11, R14 ;  /* 0x0000000b370e7223 */ /* 0x000fe2000000000e */
[----:B------:R-:W-:Y:S06]  /*8f30*/  @!P0 EXIT ;  /* 0x000000000000894d */ /* 0x000fec0003800000 */
[----:B------:R-:W-:Y:S01]  /*8f40*/  F2FP.F16.F32.PACK_AB R14, RZ, R14 ;  /* 0x0000000eff0e723e */ /* 0x000fe200000000ff */
[----:B------:R-:W-:-:S05]  /*8f50*/  IMAD.X R3, R7, 0x1, R21, P1 ;  /* 0x0000000107037824 */ /* 0x000fca00008e0615 */
[----:B------:R-:W-:Y:S01]  /*8f60*/  STG.E.U16 desc[UR12][R2.64], R14 ;  /* 0x0000000e02007986 */ /* 0x000fe2000c10150c */
[----:B------:R-:W-:Y:S05]  /*8f70*/  EXIT ;  /* 0x000000000000794d */ /* 0x000fea0003800000 */
.L_x_27:
[----:B------:R-:W-:Y:S01]  /*8f80*/  ULDC.64 UR4, c[0x0][0x650] ;  /* 0x0001940000047ab9 */ /* 0x000fe20000000a00 */
[-C--:B------:R-:W-:Y:S01]  /*8f90*/  FMUL R120, R120, R11.reuse ;  /* 0x0000000b78787220 */ /* 0x080fe20000400000 */
[----:B------:R-:W-:Y:S01]  /*8fa0*/  LEA R2, P1, R18, UR4, 0x1 ;  /* 0x0000000412027c11 */ /* 0x000fe2000f8208ff */
[-C--:B------:R-:W-:Y:S01]  /*8fb0*/  FMUL R121, R121, R11.reuse ;  /* 0x0000000b79797220 */ /* 0x080fe20000400000 */
[----:B------:R-:W-:Y:S01]  /*8fc0*/  ISETP.GT.AND P4, PT, R10, 0x1, PT ;  /* 0x000000010a00780c */ /* 0x000fe20003f84270 */
[-C--:B------:R-:W-:Y:S01]  /*8fd0*/  FMUL R122, R122, R11.reuse ;  /* 0x0000000b7a7a7220 */ /* 0x080fe20000400000 */
[----:B------:R-:W-:Y:S01]  /*8fe0*/  F2FP.F16.F32.PACK_AB R120, RZ, R120 ;  /* 0x00000078ff78723e */ /* 0x000fe200000000ff */
[-C--:B------:R-:W-:Y:S01]  /*8ff0*/  FMUL R123, R123, R11.reuse ;  /* 0x0000000b7b7b7220 */ /* 0x080fe20000400000 */
[----:B------:R-:W-:Y:S01]  /*9000*/  LEA.HI.X R3, R18, UR5, R21, 0x1, P1 ;  /* 0x0000000512037c11 */ /* 0x000fe200088f0c15 */
[-C--:B------:R-:W-:Y:S01]  /*9010*/  FMUL R124, R124, R11.reuse ;  /* 0x0000000b7c7c7220 */ /* 0x080fe20000400000 */
[----:B------:R-:W-:Y:S01]  /*9020*/  ISETP.GT.AND P2, PT, R10, RZ, PT ;  /* 0x000000ff0a00720c */ /* 0x000fe20003f44270 */
[-C--:B------:R-:W-:Y:S01]  /*9030*/  FMUL R125, R125, R11.reuse ;  /* 0x0000000b7d7d7220 */ /* 0x080fe20000400000 */
[C---:B------:R-:W-:Y:S01]  /*9040*/  ISETP.GT.AND P1, PT, R0.reuse, RZ, P4 ;  /* 0x000000ff0000720c */ /* 0x040fe20002724270 */
[----:B------:R-:W-:Y:S01]  /*9050*/  @P0 STG.E.U16 desc[UR12][R2.64], R120 ;  /* 0x0000007802000986 */ /* 0x000fe2000c10150c */
[----:B------:R-:W-:Y:S01]  /*9060*/  ISETP.GT.AND P2, PT, R0, 0x8, P2 ;  /* 0x000000080000780c */ /* 0x000fe20001744270 */
[-C--:B------:R-:W-:Y:S01]  /*9070*/  FMUL R126, R126, R11.reuse ;  /* 0x0000000b7e7e7220 */ /* 0x080fe20000400000 */
[----:B------:R-:W-:Y:S01]  /*9080*/  ISETP.GT.AND P0, PT, R0, 0x8, P4 ;  /* 0x000000080000780c */ /* 0x000fe20002704270 */
[-C--:B------:R-:W-:Y:S01]  /*9090*/  FMUL R127, R127, R11.reuse ;  /* 0x0000000b7f7f7220 */ /* 0x080fe20000400000 */
[----:B------:R-:W-:Y:S01]  /*90a0*/  SHF.L.U64.HI R15, R16, 0x1, R15 ;  /* 0x00000001100f7819 */ /* 0x000fe2000001020f */
[-C--:B------:R-:W-:Y:S01]  /*90b0*/  FMUL R128, R128, R11.reuse ;  /* 0x0000000b80807220 */ /* 0x080fe20000400000 */
[----:B------:R-:W-:Y:S01]  /*90c0*/  LEA R4, P3, R16, R2, 0x1 ;  /* 0x0000000210047211 */ /* 0x000fe200078608ff */
[----:B------:R-:W-:Y:S01]  /*90d0*/  FMUL R129, R129, R11 ;  /* 0x0000000b81817220 */ /* 0x000fe20000400000 */
[----:B------:R-:W-:Y:S01]  /*90e0*/  F2FP.F16.F32.PACK_AB R121, RZ, R121 ;  /* 0x00000079ff79723e */ /* 0x000fe200000000ff */
[----:B------:R-:W-:Y:S01]  /*90f0*/  FMUL R130, R130, R11 ;  /* 0x0000000b82827220 */ /* 0x000fe20000400000 */
[----:B------:R-:W-:Y:S01]  /*9100*/  F2FP.F16.F32.PACK_AB R122, RZ, R122 ;  /* 0x0000007aff7a723e */ /* 0x000fe200000000ff */
[----:B------:R-:W-:Y:S01]  /*9110*/  IMAD.X R5, R15, 0x1, R3, P3 ;  /* 0x000000010f057824 */ /* 0x000fe200018e0603 */
[----:B------:R-:W-:Y:S01]  /*9120*/  F2FP.F16.F32.PACK_AB R123, RZ, R123 ;  /* 0x0000007bff7b723e */ /* 0x000fe200000000ff */
[----:B------:R-:W-:Y:S01]  /*9130*/  @P1 STG.E.U16 desc[UR12][R2.64+0x2], R121 ;  /* 0x0000027902001986 */ /* 0x000fe2000c10150c */
[C---:B------:R-:W-:Y:S01]  /*9140*/  ISETP.GT.AND P5, PT, R10.reuse, 0x8, PT ;  /* 0x000000080a00780c */ /* 0x040fe20003fa4270 */
[-C--:B------:R-:W-:Y:S01]  /*9150*/  FMUL R131, R131, R11.reuse ;  /* 0x0000000b83837220 */ /* 0x080fe20000400000 */
[----:B------:R-:W-:Y:S01]  /*9160*/  ISETP.GT.AND P4, PT, R10, 0x9, PT ;  /* 0x000000090a00780c */ /* 0x000fe20003f84270 */
[----:B------:R-:W-:Y:S01]  /*9170*/  @P2 STG.E.U16 desc[UR12][R4.64], R122 ;  /* 0x0000007a04002986 */ /* 0x000fe2000c10150c */
[----:B------:R-:W-:Y:S01]  /*9180*/  ISETP.GT.AND P1, PT, R0, RZ, P5 ;  /* 0x000000ff0000720c */ /* 0x000fe20002f24270 */
[----:B------:R-:W-:Y:S01]  /*9190*/  IMAD.SHL.U32 R9, R12, 0x80, RZ ;  /* 0x000000800c097824 */ /* 0x000fe200078e00ff */
[C---:B------:R-:W-:Y:S01]  /*91a0*/  ISETP.GT.AND P2, PT, R0.reuse, RZ, P4 ;  /* 0x000000ff0000720c */ /* 0x040fe20002744270 */
[----:B------:R-:W-:Y:S01]  /*91b0*/  @P0 STG.E.U16 desc[UR12][R4.64+0x2], R123 ;  /* 0x0000027b04000986 */ /* 0x000fe2000c10150c */
[----:B------:R-:W-:Y:S01]  /*91c0*/  ISETP.GT.AND P0, PT, R0, 0x8, P5 ;  /* 0x000000080000780c */ /* 0x000fe20002f04270 */
[-C--:B------:R-:W-:Y:S01]  /*91d0*/  FMUL R132, R132, R11.reuse ;  /* 0x0000000b84847220 */ /* 0x080fe20000400000 */
[----:B------:R-:W-:Y:S01]  /*91e0*/  F2FP.F16.F32.PACK_AB R124, RZ, R124 ;  /* 0x0000007cff7c723e */ /* 0x000fe200000000ff */
[----:B------:R-:W-:Y:S01]  /*91f0*/  FMUL R133, R133, R11 ;  /* 0x0000000b85857220 */ /* 0x000fe20000400000 */
[----:B------:R-:W-:Y:S01]  /*9200*/  F2FP.F16.F32.PACK_AB R125, RZ, R125 ;  /* 0x0000007dff7d723e */ /* 0x000fe200000000ff */
[-C--:B------:R-:W-:Y:S01]  /*9210*/  FMUL R134, R134, R11.reuse ;  /* 0x0000000b86867220 */ /* 0x080fe20000400000 */
[----:B------:R-:W-:Y:S01]  /*9220*/  F2FP.F16.F32.PACK_AB R126, RZ, R126 ;  /* 0x0000007eff7e723e */ /* 0x000fe200000000ff */
[-C--:B------:R-:W-:Y:S01]  /*9230*/  FMUL R135, R135, R11.reuse ;  /* 0x0000000b87877220 */ /* 0x080fe20000400000 */
[----:B------:R-:W-:Y:S01]  /*9240*/  ISETP.GT.AND P3, PT, R10, 0x10, PT ;  /* 0x000000100a00780c */ /* 0x000fe20003f64270 */
[----:B------:R-:W-:Y:S01]  /*9250*/  @P1 STG.E.U16 desc[UR12][R2.64+0x10], R124 ;  /* 0x0000107c02001986 */ /* 0x000fe2000c10150c */
[----:B------:R-:W-:Y:S01]  /*9260*/  ISETP.GT.AND P1, PT, R0, 0x8, P4 ;  /* 0x000000080000780c */ /* 0x000fe20002724270 */
[----:B------:R-:W-:Y:S01]  /*9270*/  FMUL R136, R136, R11 ;  /* 0x0000000b88887220 */ /* 0x000fe20000400000 */
[----:B------:R-:W-:Y:S01]  /*9280*/  F2FP.F16.F32.PACK_AB R127, RZ, R127 ;  /* 0x0000007fff7f723e */ /* 0x000fe200000000ff */
[----:B------:R-:W-:Y:S01]  /*9290*/  @P2 STG.E.U16 desc[UR12][R2.64+0x12], R125 ;  /* 0x0000127d02002986 */ /* 0x000fe2000c10150c */
[----:B------:R-:W-:Y:S01]  /*92a0*/  F2FP.F16.F32.PACK_AB R128, RZ, R128 ;  /* 0x00000080ff80723e */ /* 0x000fe200000000ff */
[-C--:B------:R-:W-:Y:S01]  /*92b0*/  FMUL R137, R137, R11.reuse ;  /* 0x0000000b89897220 */ /* 0x080fe20000400000 */
[----:B------:R-:W-:Y:S01]  /*92c0*/  ISETP.GT.AND P2, PT, R10, 0x11, PT ;  /* 0x000000110a00780c */ /* 0x000fe20003f44270 */
[----:B------:R-:W-:Y:S01]  /*92d0*/  @P0 STG.E.U16 desc[UR12][R4.64+0x10], R126 ;  /* 0x0000107e04000986 */ /* 0x000fe2000c10150c */
[----:B------:R-:W-:Y:S01]  /*92e0*/  ISETP.GT.AND P0, PT, R0, RZ, P3 ;  /* 0x000000ff0000720c */ /* 0x000fe20001f04270 */
[----:B------:R-:W-:Y:S01]  /*92f0*/  FMUL R138, R138, R11 ;  /* 0x0000000b8a8a7220 */ /* 0x000fe20000400000 */
[----:B------:R-:W-:Y:S01]  /*9300*/  F2FP.F16.F32.PACK_AB R129, RZ, R129 ;  /* 0x00000081ff81723e */ /* 0x000fe200000000ff */
[----:B------:R-:W-:Y:S01]  /*9310*/  FMUL R139, R139, R11 ;  /* 0x0000000b8b8b7220 */ /* 0x000fe20000400000 */
[----:B------:R-:W-:Y:S01]  /*9320*/  F2FP.F16.F32.PACK_AB R130, RZ, R130 ;  /* 0x00000082ff82723e */ /* 0x000fe200000000ff */
[----:B------:R-:W-:Y:S01]  /*9330*/  @P1 STG.E.U16 desc[UR12][R4.64+0x12], R127 ;  /* 0x0000127f04001986 */ /* 0x000fe2000c10150c */
[----:B------:R-:W-:Y:S01]  /*9340*/  F2FP.F16.F32.PACK_AB R131, RZ, R131 ;  /* 0x00000083ff83723e */ /* 0x000fe200000000ff */
[-C--:B------:R-:W-:Y:S01]  /*9350*/  FMUL R140, R140, R11.reuse ;  /* 0x0000000b8c8c7220 */ /* 0x080fe20000400000 */
[----:B------:R-:W-:Y:S01]  /*9360*/  SHF.L.U64.HI R13, R12, 0x7, R13 ;  /* 0x000000070c0d7819 */ /* 0x000fe2000001020d */
[-C--:B------:R-:W-:Y:S01]  /*9370*/  FMUL R141, R141, R11.reuse ;  /* 0x0000000b8d8d7220 */ /* 0x080fe20000400000 */
[----:B------:R-:W-:Y:S01]  /*9380*/  LOP3.LUT R15, R9, 0x2, RZ, 0xfc, !PT ;  /* 0x00000002090f7812 */ /* 0x000fe200078efcff */
[-C--:B------:R-:W-:Y:S01]  /*9390*/  FMUL R142, R142, R11.reuse ;  /* 0x0000000b8e8e7220 */ /* 0x080fe20000400000 */
[----:B------:R-:W-:Y:S01]  /*93a0*/  F2FP.F16.F32.PACK_AB R132, RZ, R132 ;  /* 0x00000084ff84723e */ /* 0x000fe200000000ff */
[----:B------:R0:W-:Y:S01]  /*93b0*/  @P0 STG.E.U16 desc[UR12][R2.64+0x20], R128 ;  /* 0x0000208002000986 */ /* 0x0001e2000c10150c */
[----:B------:R-:W-:Y:S01]  /*93c0*/  ISETP.GT.AND P0, PT, R0, RZ, P2 ;  /* 0x000000ff0000720c */ /* 0x000fe20001704270 */
[-C--:B------:R-:W-:Y:S01]  /*93d0*/  FMUL R143, R143, R11.reuse ;  /* 0x0000000b8f8f7220 */ /* 0x080fe20000400000 */
[----:B------:R-:W-:Y:S01]  /*93e0*/  ISETP.GT.AND P1, PT, R10, 0x19, PT ;  /* 0x000000190a00780c */ /* 0x000fe20003f24270 */
[----:B------:R-:W-:Y:S01]  /*93f0*/  FMUL R144, R144, R11 ;  /* 0x0000000b90907220 */ /* 0x000fe20000400000 */
[----:B------:R-:W-:Y:S01]  /*9400*/  F2FP.F16.F32.PACK_AB R133, RZ, R133 ;  /* 0x00000085ff85723e */ /* 0x000fe200000000ff */
[-C--:B------:R-:W-:Y:S01]  /*9410*/  FMUL R145, R145, R11.reuse ;  /* 0x0000000b91917220 */ /* 0x080fe20000400000 */
[----:B------:R-:W-:Y:S01]  /*9420*/  F2FP.F16.F32.PACK_AB R134, RZ, R134 ;  /* 0x00000086ff86723e */ /* 0x000fe200000000ff */
[----:B------:R-:W-:Y:S01]  /*9430*/  FMUL R146, R146, R11 ;  /* 0x0000000b92927220 */ /* 0x000fe20000400000 */
[----:B------:R-:W-:Y:S01]  /*9440*/  F2FP.F16.F32.PACK_AB R135, RZ, R135 ;  /* 0x00000087ff87723e */ /* 0x000fe200000000ff */
[-C--:B------:R-:W-:Y:S01]  /*9450*/  FMUL R147, R147, R11.reuse ;  /* 0x0000000b93937220 */ /* 0x080fe20000400000 */
[----:B------:R-:W-:Y:S01]  /*9460*/  F2FP.F16.F32.PACK_AB R136, RZ, R136 ;  /* 0x00000088ff88723e */ /* 0x000fe200000000ff */
[----:B------:R-:W-:Y:S01]  /*9470*/  FMUL R148, R148, R11 ;  /* 0x0000000b94947220 */ /* 0x000fe20000400000 */
[----:B------:R-:W-:Y:S01]  /*9480*/  F2FP.F16.F32.PACK_AB R137, RZ, R137 ;  /* 0x00000089ff89723e */ /* 0x000fe200000000ff */
[----:B------:R1:W-:Y:S01]  /*9490*/  @P0 STG.E.U16 desc[UR12][R2.64+0x22], R129 ;  /* 0x0000228102000986 */ /* 0x0003e2000c10150c */
[----:B------:R-:W-:Y:S01]  /*94a0*/  ISETP.GT.AND P0, PT, R0, 0x8, P3 ;  /* 0x000000080000780c */ /* 0x000fe20001f04270 */
[-C--:B------:R-:W-:Y:S01]  /*94b0*/  FMUL R149, R149, R11.reuse ;  /* 0x0000000b95957220 */ /* 0x080fe20000400000 */
[----:B------:R-:W-:Y:S01]  /*94c0*/  F2FP.F16.F32.PACK_AB R138, RZ, R138 ;  /* 0x0000008aff8a723e */ /* 0x000fe200000000ff */
[----:B------:R-:W-:Y:S01]  /*94d0*/  FMUL R150, R150, R11 ;  /* 0x0000000b96967220 */ /* 0x000fe20000400000 */
[----:B------:R-:W-:Y:S01]  /*94e0*/  F2FP.F16.F32.PACK_AB R139, RZ, R139 ;  /* 0x0000008bff8b723e */ /* 0x000fe200000000ff */
[-C--:B------:R-:W-:Y:S01]  /*94f0*/  FMUL R151, R151, R11.reuse ;  /* 0x0000000b97977220 */ /* 0x080fe20000400000 */
[----:B------:R-:W-:Y:S01]  /*9500*/  ISETP.GT.AND P5, PT, R10, 0x28, PT ;  /* 0x000000280a00780c */ /* 0x000fe20003fa4270 */
[-C--:B------:R-:W-:Y:S01]  /*9510*/  FMUL R88, R88, R11.reuse ;  /* 0x0000000b58587220 */ /* 0x080fe20000400000 */
[----:B------:R-:W-:Y:S01]  /*9520*/  F2FP.F16.F32.PACK_AB R140, RZ, R140 ;  /* 0x0000008cff8c723e */ /* 0x000fe200000000ff */
[-C--:B------:R-:W-:Y:S01]  /*9530*/  FMUL R89, R89, R11.reuse ;  /* 0x0000000b59597220 */ /* 0x080fe20000400000 */
[----:B------:R-:W-:Y:S01]  /*9540*/  ISETP.GT.AND P4, PT, R10, 0x29, PT ;  /* 0x000000290a00780c */ /* 0x000fe20003f84270 */
[----:B------:R-:W-:Y:S01]  /*9550*/  FMUL R90, R90, R11 ;  /* 0x0000000b5a5a7220 */ /* 0x000fe20000400000 */
[----:B------:R-:W-:Y:S01]  /*9560*/  F2FP.F16.F32.PACK_AB R141, RZ, R141 ;  /* 0x0000008dff8d723e */ /* 0x000fe200000000ff */
[----:B------:R-:W-:Y:S01]  /*9570*/  @P0 STG.E.U16 desc[UR12][R4.64+0x20], R130 ;  /* 0x0000208204000986 */ /* 0x000fe2000c10150c */
[----:B------:R-:W-:Y:S01]  /*9580*/  ISETP.GT.AND P0, PT, R0, 0x8, P2 ;  /* 0x000000080000780c */ /* 0x000fe20001704270 */
[-C--:B------:R-:W-:Y:S01]  /*9590*/  FMUL R91, R91, R11.reuse ;  /* 0x0000000b5b5b7220 */ /* 0x080fe20000400000 */
[----:B------:R-:W-:Y:S01]  /*95a0*/  ISETP.GT.AND P2, PT, R10, 0x18, PT ;  /* 0x000000180a00780c */ /* 0x000fe20003f44270 */
        /* <DEDUP_REMOVED lines=8> */
[----:B------:R-:W-:Y:S01]  /*9630*/  FMUL R96, R96, R11 ;  /* 0x0000000b60607220 */ /* 0x000fe20000400000 */
[----:B------:R-:W-:Y:S01]  /*9640*/  F2FP.F16.F32.PACK_AB R145, RZ, R145 ;  /* 0x00000091ff91723e */ /* 0x000fe200000000ff */
[----:B------:R-:W-:Y:S01]  /*9650*/  @P0 STG.E.U16 desc[UR12][R4.64+0x22], R131 ;  /* 0x0000228304000986 */ /* 0x000fe2000c10150c */
[----:B------:R-:W-:Y:S01]  /*9660*/  IADD3 R6, P0, R9, R2, RZ ;  /* 0x0000000209067210 */ /* 0x000fe20007f1e0ff */
[-C--:B------:R-:W-:Y:S01]  /*9670*/  FMUL R97, R97, R11.reuse ;  /* 0x0000000b61617220 */ /* 0x080fe20000400000 */
[----:B------:R-:W-:Y:S01]  /*9680*/  F2FP.F16.F32.PACK_AB R146, RZ, R146 ;  /* 0x00000092ff92723e */ /* 0x000fe200000000ff */
[----:B------:R-:W-:Y:S01]  /*9690*/  FMUL R98, R98, R11 ;  /* 0x0000000b62627220 */ /* 0x000fe20000400000 */
[----:B------:R-:W-:Y:S01]  /*96a0*/  F2FP.F16.F32.PACK_AB R147, RZ, R147 ;  /* 0x00000093ff93723e */ /* 0x000fe200000000ff */
[--C-:B------:R-:W-:Y:S01]  /*96b0*/  IMAD.X R7, R13, 0x1, R3.reuse, P0 ;  /* 0x000000010d077824 */ /* 0x100fe200000e0603 */
[----:B------:R-:W-:Y:S01]  /*96c0*/  IADD3 R18, P0, R15, R2, RZ ;  /* 0x000000020f127210 */ /* 0x000fe20007f1e0ff */
[-C--:B------:R-:W-:Y:S01]  /*96d0*/  FMUL R99, R99, R11.reuse ;  /* 0x0000000b63637220 */ /* 0x080fe20000400000 */
[----:B------:R-:W-:Y:S01]  /*96e0*/  F2FP.F16.F32.PACK_AB R148, RZ, R148 ;  /* 0x00000094ff94723e */ /* 0x000fe200000000ff */
[----:B------:R-:W-:Y:S01]  /*96f0*/  FMUL R100, R100, R11 ;  /* 0x0000000b64647220 */ /* 0x000fe20000400000 */
[----:B------:R-:W-:Y:S01]  /*9700*/  F2FP.F16.F32.PACK_AB R149, RZ, R149 ;  /* 0x00000095ff95723e */ /* 0x000fe200000000ff */
[----:B------:R-:W-:Y:S01]  /*9710*/  IMAD.X R19, R13, 0x1, R3, P0 ;  /* 0x000000010d137824 */ /* 0x000fe200000e0603 */
[----:B------:R-:W-:Y:S01]  /*9720*/  ISETP.GT.AND P0, PT, R0, RZ, P2 ;  /* 0x000000ff0000720c */ /* 0x000fe20001704270 */
[-C--:B------:R-:W-:Y:S01]  /*9730*/  FMUL R101, R101, R11.reuse ;  /* 0x0000000b65657220 */ /* 0x080fe20000400000 */
[----:B------:R-:W-:Y:S01]  /*9740*/  F2FP.F16.F32.PACK_AB R150, RZ, R150 ;  /* 0x00000096ff96723e */ /* 0x000fe200000000ff */
[----:B------:R-:W-:Y:S01]  /*9750*/  FMUL R102, R102, R11 ;  /* 0x0000000b66667220 */ /* 0x000fe20000400000 */
[----:B------:R-:W-:Y:S01]  /*9760*/  F2FP.F16.F32.PACK_AB R151, RZ, R151 ;  /* 0x00000097ff97723e */ /* 0x000fe200000000ff */
[-C--:B------:R-:W-:Y:S01]  /*9770*/  FMUL R103, R103, R11.reuse ;  /* 0x0000000b67677220 */ /* 0x080fe20000400000 */
[----:B------:R-:W-:Y:S01]  /*9780*/  LOP3.LUT R21, R9, 0x10, RZ, 0xfc, !PT ;  /* 0x0000001009157812 */ /* 0x000fe200078efcff */
[-C--:B------:R-:W-:Y:S01]  /*9790*/  FMUL R104, R104, R11.reuse ;  /* 0x0000000b68687220 */ /* 0x080fe20000400000 */
[----:B------:R-:W-:Y:S01]  /*97a0*/  F2FP.F16.F32.PACK_AB R88, RZ, R88 ;  /* 0x00000058ff58723e */ /* 0x000fe200000000ff */
[-C--:B------:R-:W-:Y:S01]  /*97b0*/  FMUL R105, R105, R11.reuse ;  /* 0x0000000b69697220 */ /* 0x080fe20000400000 */
[----:B------:R-:W-:Y:S01]  /*97c0*/  LOP3.LUT R23, R9, 0x12, RZ, 0xfc, !PT ;  /* 0x0000001209177812 */ /* 0x000fe200078efcff */
[----:B------:R-:W-:Y:S01]  /*97d0*/  FMUL R106, R106, R11 ;  /* 0x0000000b6a6a7220 */ /* 0x000fe20000400000 */
[----:B------:R-:W-:Y:S01]  /*97e0*/  F2FP.F16.F32.PACK_AB R89, RZ, R89 ;  /* 0x00000059ff59723e */ /* 0x000fe200000000ff */
[----:B------:R-:W-:Y:S01]  /*97f0*/  @P0 STG.E.U16 desc[UR12][R2.64+0x30], R132 ;  /* 0x0000308402000986 */ /* 0x000fe2000c10150c */
[----:B------:R-:W-:Y:S01]  /*9800*/  ISETP.GT.AND P0, PT, R0, RZ, P1 ;  /* 0x000000ff0000720c */ /* 0x000fe20000f04270 */
        /* <DEDUP_REMOVED lines=8> */
[-C--:B------:R-:W-:Y:S01]  /*9890*/  FMUL R111, R111, R11.reuse ;  /* 0x0000000b6f6f7220 */ /* 0x080fe20000400000 */
[----:B------:R-:W-:Y:S01]  /*98a0*/  PRMT R8, R92, 0x7610, R8 ;  /* 0x000076105c087816 */ /* 0x000fe20000000008 */
[-C--:B------:R-:W-:Y:S01]  /*98b0*/  FMUL R112, R112, R11.reuse ;  /* 0x0000000b70707220 */ /* 0x080fe20000400000 */
[----:B------:R-:W-:Y:S01]  /*98c0*/  F2FP.F16.F32.PACK_AB R94, RZ, R94 ;  /* 0x0000005eff5e723e */ /* 0x000fe200000000ff */
[----:B------:R-:W-:Y:S01]  /*98d0*/  @P0 STG.E.U16 desc[UR12][R2.64+0x32], R133 ;  /* 0x0000328502000986 */ /* 0x000fe2000c10150c */
[----:B------:R-:W-:Y:S01]  /*98e0*/  ISETP.GT.AND P0, PT, R0, 0x8, P2 ;  /* 0x000000080000780c */ /* 0x000fe20001704270 */
        /* <DEDUP_REMOVED lines=26> */
[----:B------:R-:W-:Y:S01]  /*9a90*/  @P0 STG.E.U16 desc[UR12][R4.64+0x32], R135 ;  /* 0x0000328704000986 */ /* 0x000fe2000c10150c */
[----:B------:R-:W-:Y:S01]  /*9aa0*/  ISETP.GT.AND P0, PT, R0, RZ, P2 ;  /* 0x000000ff0000720c */ /* 0x000fe20001704270 */
        /* <DEDUP_REMOVED lines=135> */
[----:B------:R-:W-:-:S02]  /*a320*/  F2FP.F16.F32.PACK_AB R33, RZ, R33 ;  /* 0x00000021ff21723e */ /* 0x000fc400000000ff */
[----:B------:R-:W-:Y:S01]  /*a330*/  F2FP.F16.F32.PACK_AB R34, RZ, R34 ;  /* 0x00000022ff22723e */ /* 0x000fe200000000ff */
[----:B------:R-:W-:Y:S01]  /*a340*/  @P0 STG.E.U16 desc[UR12][R2.64+0x62], R145 ;  /* 0x0000629102000986 */ /* 0x000fe2000c10150c */
[----:B------:R-:W-:Y:S02]  /*a350*/  ISETP.GT.AND P0, PT, R0, 0x8, P3 ;  /* 0x000000080000780c */ /* 0x000fe40001f04270 */
[----:B------:R-:W-:Y:S02]  /*a360*/  F2FP.F16.F32.PACK_AB R35, RZ, R35 ;  /* 0x00000023ff23723e */ /* 0x000fe400000000ff */
[----:B------:R-:W-:Y:S02]  /*a370*/  F2FP.F16.F32.PACK_AB R36, RZ, R36 ;  /* 0x00000024ff24723e */ /* 0x000fe400000000ff */
[----:B------:R-:W-:Y:S02]  /*a380*/  F2FP.F16.F32.PACK_AB R37, RZ, R37 ;  /* 0x00000025ff25723e */ /* 0x000fe400000000ff */
[----:B------:R-:W-:-:S02]  /*a390*/  F2FP.F16.F32.PACK_AB R38, RZ, R38 ;  /* 0x00000026ff26723e */ /* 0x000fc400000000ff */
[----:B------:R-:W-:Y:S02]  /*a3a0*/  F2FP.F16.F32.PACK_AB R39, RZ, R39 ;  /* 0x00000027ff27723e */ /* 0x000fe400000000ff */
[----:B------:R-:W-:Y:S01]  /*a3b0*/  F2FP.F16.F32.PACK_AB R40, RZ, R40 ;  /* 0x00000028ff28723e */ /* 0x000fe200000000ff */
[----:B------:R-:W-:Y:S01]  /*a3c0*/  @P0 STG.E.U16 desc[UR12][R4.64+0x60], R146 ;  /* 0x0000609204000986 */ /* 0x000fe2000c10150c */
[----:B------:R-:W-:Y:S02]  /*a3d0*/  ISETP.GT.AND P0, PT, R0, 0x8, P1 ;  /* 0x000000080000780c */ /* 0x000fe40000f04270 */
[----:B------:R-:W-:Y:S02]  /*a3e0*/  F2FP.F16.F32.PACK_AB R41, RZ, R41 ;  /* 0x00000029ff29723e */ /* 0x000fe400000000ff */
[----:B------:R-:W-:Y:S02]  /*a3f0*/  F2FP.F16.F32.PACK_AB R42, RZ, R42 ;  /* 0x0000002aff2a723e */ /* 0x000fe400000000ff */
[----:B------:R-:W-:-:S02]  /*a400*/  F2FP.F16.F32.PACK_AB R43, RZ, R43 ;  /* 0x0000002bff2b723e */ /* 0x000fc400000000ff */
[----:B------:R-:W-:Y:S02]  /*a410*/  F2FP.F16.F32.PACK_AB R44, RZ, R44 ;  /* 0x0000002cff2c723e */ /* 0x000fe400000000ff */
[----:B------:R-:W-:Y:S02]  /*a420*/  F2FP.F16.F32.PACK_AB R45, RZ, R45 ;  /* 0x0000002dff2d723e */ /* 0x000fe400000000ff */
[----:B------:R-:W-:Y:S01]  /*a430*/  F2FP.F16.F32.PACK_AB R46, RZ, R46 ;  /* 0x0000002eff2e723e */ /* 0x000fe200000000ff */
[----:B------:R-:W-:Y:S01]  /*a440*/  @P0 STG.E.U16 desc[UR12][R4.64+0x62], R147 ;  /* 0x0000629304000986 */ /* 0x000fe2000c10150c */
[----:B------:R-:W-:Y:S02]  /*a450*/  ISETP.GT.AND P0, PT, R0, RZ, P2 ;  /* 0x000000ff0000720c */ /* 0x000fe40001704270 */
[----:B------:R-:W-:Y:S02]  /*a460*/  F2FP.F16.F32.PACK_AB R47, RZ, R47 ;  /* 0x0000002fff2f723e */ /* 0x000fe400000000ff */
[----:B------:R-:W-:-:S02]  /*a470*/  F2FP.F16.F32.PACK_AB R48, RZ, R48 ;  /* 0x00000030ff30723e */ /* 0x000fc400000000ff */
[----:B------:R-:W-:Y:S02]  /*a480*/  F2FP.F16.F32.PACK_AB R49, RZ, R49 ;  /* 0x00000031ff31723e */ /* 0x000fe400000000ff */
[----:B------:R-:W-:Y:S02]  /*a490*/  F2FP.F16.F32.PACK_AB R50, RZ, R50 ;  /* 0x00000032ff32723e */ /* 0x000fe400000000ff */
[----:B------:R-:W-:Y:S02]  /*a4a0*/  F2FP.F16.F32.PACK_AB R51, RZ, R51 ;  /* 0x00000033ff33723e */ /* 0x000fe400000000ff */
[----:B------:R-:W-:Y:S01]  /*a4b0*/  F2FP.F16.F32.PACK_AB R52, RZ, R52 ;  /* 0x00000034ff34723e */ /* 0x000fe200000000ff */
[----:B------:R-:W-:Y:S01]  /*a4c0*/  @P0 STG.E.U16 desc[UR12][R2.64+0x70], R148 ;  /* 0x0000709402000986 */ /* 0x000fe2000c10150c */
[----:B------:R-:W-:Y:S02]  /*a4d0*/  ISETP.GT.AND P0, PT, R10, 0x39, PT ;  /* 0x000000390a00780c */ /* 0x000fe40003f04270 */
[----:B------:R-:W-:-:S02]  /*a4e0*/  F2FP.F16.F32.PACK_AB R53, RZ, R53 ;  /* 0x00000035ff35723e */ /* 0x000fc400000000ff */
[----:B------:R-:W-:Y:S02]  /*a4f0*/  ISETP.GT.AND P6, PT, R0, RZ, P0 ;  /* 0x000000ff0000720c */ /* 0x000fe400007c4270 */
[----:B------:R-:W-:-:S11]  /*a500*/  F2FP.F16.F32.PACK_AB R54, RZ, R54 ;  /* 0x00000036ff36723e */ /* 0x000fd600000000ff */
[----:B------:R-:W-:Y:S01]  /*a510*/  @P6 STG.E.U16 desc[UR12][R2.64+0x72], R149 ;  /* 0x0000729502006986 */ /* 0x000fe2000c10150c */
[----:B------:R-:W-:-:S13]  /*a520*/  ISETP.GT.AND P6, PT, R0, 0x8, P2 ;  /* 0x000000080000780c */ /* 0x000fda00017c4270 */
[----:B------:R-:W-:Y:S01]  /*a530*/  @P6 STG.E.U16 desc[UR12][R4.64+0x70], R150 ;  /* 0x0000709604006986 */ /* 0x000fe2000c10150c */
[----:B------:R-:W-:-:S13]  /*a540*/  ISETP.GT.AND P6, PT, R0, 0x8, P0 ;  /* 0x000000080000780c */ /* 0x000fda00007c4270 */
[----:B------:R-:W-:Y:S01]  /*a550*/  @P6 STG.E.U16 desc[UR12][R4.64+0x72], R151 ;  /* 0x0000729704006986 */ /* 0x000fe2000c10150c */
[----:B0-----:R-:W-:-:S05]  /*a560*/  IADD3 R128, P6, R21, R2, RZ ;  /* 0x0000000215807210 */ /* 0x001fca0007fde0ff */
[----:B-1----:R-:W-:Y:S01]  /*a570*/  IMAD.X R129, R13, 0x1, R3, P6 ;  /* 0x000000010d817824 */ /* 0x002fe200030e0603 */
[----:B------:R-:W-:-:S04]  /*a580*/  ISETP.GT.AND P6, PT, R10, RZ, PT ;  /* 0x000000ff0a00720c */ /* 0x000fc80003fc4270 */
[----:B------:R-:W-:-:S13]  /*a590*/  ISETP.GT.AND P6, PT, R0, 0x40, P6 ;  /* 0x000000400000780c */ /* 0x000fda00037c4270 */
[----:B------:R-:W-:Y:S01]  /*a5a0*/  @P6 STG.E.U16 desc[UR12][R6.64], R88 ;  /* 0x0000005806006986 */ /* 0x000fe2000c10150c */
[----:B------:R-:W-:-:S05]  /*a5b0*/  IADD3 R120, P6, R23, R2, RZ ;  /* 0x0000000217787210 */ /* 0x000fca0007fde0ff */
[----:B------:R-:W-:Y:S01]  /*a5c0*/  IMAD.X R121, R13, 0x1, R3, P6 ;  /* 0x000000010d797824 */ /* 0x000fe200030e0603 */
[----:B------:R-:W-:-:S04]  /*a5d0*/  ISETP.GT.AND P6, PT, R10, 0x1, PT ;  /* 0x000000010a00780c */ /* 0x000fc80003fc4270 */
[----:B------:R-:W-:-:S13]  /*a5e0*/  ISETP.GT.AND P6, PT, R0, 0x40, P6 ;  /* 0x000000400000780c */ /* 0x000fda00037c4270 */
[----:B------:R0:W-:Y:S01]  /*a5f0*/  @P6 STG.E.U16 desc[UR12][R18.64], R89 ;  /* 0x0000005912006986 */ /* 0x0001e2000c10150c */
[----:B------:R-:W-:-:S05]  /*a600*/  IADD3 R16, P6, R9, R4, RZ ;  /* 0x0000000409107210 */ /* 0x000fca0007fde0ff */
[----:B------:R-:W-:Y:S01]  /*a610*/  IMAD.X R17, R13, 0x1, R5, P6 ;  /* 0x000000010d117824 */ /* 0x000fe200030e0605 */
[----:B------:R-:W-:-:S04]  /*a620*/  ISETP.GT.AND P6, PT, R10, RZ, PT ;  /* 0x000000ff0a00720c */ /* 0x000fc80003fc4270 */
[----:B------:R-:W-:Y:S02]  /*a630*/  ISETP.GT.AND P6, PT, R0, 0x48, P6 ;  /* 0x000000480000780c */ /* 0x000fe400037c4270 */
[C---:B0-----:R-:W-:Y:S02]  /*a640*/  LOP3.LUT R19, R9.reuse, 0x20, RZ, 0xfc, !PT ;  /* 0x0000002009137812 */ /* 0x041fe400078efcff */
[----:B------:R-:W-:-:S09]  /*a650*/  LOP3.LUT R89, R9, 0x22, RZ, 0xfc, !PT ;  /* 0x0000002209597812 */ /* 0x000fd200078efcff */
        /* <DEDUP_REMOVED lines=8> */
[----:B------:R-:W-:-:S04]  /*a6e0*/  ISETP.GT.AND P6, PT, R10, 0x8, PT ;  /* 0x000000080a00780c */ /* 0x000fc80003fc4270 */
[----:B------:R-:W-:Y:S02]  /*a6f0*/  ISETP.GT.AND P6, PT, R0, 0x40, P6 ;  /* 0x000000400000780c */ /* 0x000fe400037c4270 */
[----:B0-----:R-:W-:-:S11]  /*a700*/  LOP3.LUT R91, R9, 0x30, RZ, 0xfc, !PT ;  /* 0x00000030095b7812 */ /* 0x001fd600078efcff */
[----:B------:R0:W-:Y:S01]  /*a710*/  @P6 STG.E.U16 desc[UR12][R128.64], R8 ;  /* 0x0000000880006986 */ /* 0x0001e2000c10150c */
[----:B------:R-:W-:-:S05]  /*a720*/  IADD3 R122, P6, R89, R2, RZ ;  /* 0x00000002597a7210 */ /* 0x000fca0007fde0ff */
[----:B------:R-:W-:Y:S01]  /*a730*/  IMAD.X R123, R13, 0x1, R3, P6 ;  /* 0x000000010d7b7824 */ /* 0x000fe200030e0603 */
[----:B------:R-:W-:-:S04]  /*a740*/  ISETP.GT.AND P6, PT, R10, 0x9, PT ;  /* 0x000000090a00780c */ /* 0x000fc80003fc4270 */
[----:B------:R-:W-:Y:S02]  /*a750*/  ISETP.GT.AND P6, PT, R0, 0x40, P6 ;  /* 0x000000400000780c */ /* 0x000fe400037c4270 */
[----:B0-----:R-:W-:-:S11]  /*a760*/  PRMT R8, R96, 0x7610, R8 ;  /* 0x0000761060087816 */ /* 0x001fd60000000008 */
[----:B------:R0:W-:Y:S01]  /*a770*/  @P6 STG.E.U16 desc[UR12][R120.64], R93 ;  /* 0x0000005d78006986 */ /* 0x0001e2000c10150c */
[----:B------:R-:W-:-:S05]  /*a780*/  IADD3 R92, P6, R21, R4, RZ ;  /* 0x00000004155c7210 */ /* 0x000fca0007fde0ff */
[----:B0-----:R-:W-:Y:S01]  /*a790*/  IMAD.X R93, R13, 0x1, R5, P6 ;  /* 0x000000010d5d7824 */ /* 0x001fe200030e0605 */
        /* <DEDUP_REMOVED lines=80> */
[----:B------:R-:W-:Y:S02]  /*aca0*/  ISETP.GT.AND P6, PT, R0, 0x40, P5 ;  /* 0x000000400000780c */ /* 0x000fe40002fc4270 */
[----:B0-----:R-:W-:-:S11]  /*acb0*/  LOP3.LUT R107, R9, 0x70, RZ, 0xfc, !PT ;  /* 0x00000070096b7812 */ /* 0x001fd600078efcff */
[----:B------:R-:W-:Y:S01]  /*acc0*/  @P6 STG.E.U16 desc[UR12][R126.64], R8 ;  /* 0x000000087e006986 */ /* 0x000fe2000c10150c */
[----:B------:R-:W-:-:S05]  /*acd0*/  IADD3 R122, P6, R105, R2, RZ ;  /* 0x00000002697a7210 */ /* 0x000fca0007fde0ff */
[----:B------:R-:W-:Y:S01]  /*ace0*/  IMAD.X R123, R13, 0x1, R3, P6 ;  /* 0x000000010d7b7824 */ /* 0x000fe200030e0603 */
[----:B------:R-:W-:-:S13]  /*acf0*/  ISETP.GT.AND P6, PT, R0, 0x40, P4 ;  /* 0x000000400000780c */ /* 0x000fda00027c4270 */
[----:B------:R0:W-:Y:S01]  /*ad00*/  @P6 STG.E.U16 desc[UR12][R120.64], R109 ;  /* 0x0000006d78006986 */ /* 0x0001e2000c10150c */
[----:B------:R-:W-:-:S05]  /*ad10*/  IADD3 R108, P6, R99, R4, RZ ;  /* 0x00000004636c7210 */ /* 0x000fca0007fde0ff */
[----:B0-----:R-:W-:Y:S01]  /*ad20*/  IMAD.X R109, R13, 0x1, R5, P6 ;  /* 0x000000010d6d7824 */ /* 0x001fe200030e0605 */
[----:B------:R-:W-:-:S13]  /*ad30*/  ISETP.GT.AND P6, PT, R0, 0x48, P5 ;  /* 0x000000480000780c */ /* 0x000fda0002fc4270 */
[----:B------:R0:W-:Y:S01]  /*ad40*/  @P6 STG.E.U16 desc[UR12][R108.64], R110 ;  /* 0x0000006e6c006986 */ /* 0x0001e2000c10150c */
[----:B------:R-:W-:-:S05]  /*ad50*/  IADD3 R126, P6, R101, R4, RZ ;  /* 0x00000004657e7210 */ /* 0x000fca0007fde0ff */
[----:B------:R-:W-:Y:S01]  /*ad60*/  IMAD.X R127, R13, 0x1, R5, P6 ;  /* 0x000000010d7f7824 */ /* 0x000fe200030e0605 */
[----:B------:R-:W-:Y:S02]  /*ad70*/  ISETP.GT.AND P6, PT, R0, 0x48, P4 ;  /* 0x000000480000780c */ /* 0x000fe400027c4270 */
[----:B0-----:R-:W-:-:S11]  /*ad80*/  LOP3.LUT R109, R9, 0x72, RZ, 0xfc, !PT ;  /* 0x00000072096d7812 */ /* 0x001fd600078efcff */
[----:B------:R0:W-:Y:S01]  /*ad90*/  @P6 STG.E.U16 desc[UR12][R126.64], R111 ;  /* 0x0000006f7e006986 */ /* 0x0001e2000c10150c */
[----:B------:R-:W-:-:S05]  /*ada0*/  IADD3 R120, P6, R107, R2, RZ ;  /* 0x000000026b787210 */ /* 0x000fca0007fde0ff */
[----:B------:R-:W-:Y:S01]  /*adb0*/  IMAD.X R121, R13, 0x1, R3, P6 ;  /* 0x000000010d797824 */ /* 0x000fe200030e0603 */
[----:B------:R-:W-:-:S13]  /*adc0*/  ISETP.GT.AND P6, PT, R0, 0x40, P3 ;  /* 0x000000400000780c */ /* 0x000fda0001fc4270 */
        /* <DEDUP_REMOVED lines=13> */
[----:B-1----:R-:W-:-:S05]  /*aea0*/  IADD3 R112, P6, R107, R4, RZ ;  /* 0x000000046b707210 */ /* 0x002fca0007fde0ff */
[----:B--2---:R-:W-:Y:S01]  /*aeb0*/  IMAD.X R113, R13, 0x1, R5, P6 ;  /* 0x000000010d717824 */ /* 0x004fe200030e0605 */
[----:B------:R-:W-:-:S13]  /*aec0*/  ISETP.GT.AND P6, PT, R0, 0x40, P2 ;  /* 0x000000400000780c */ /* 0x000fda00017c4270 */
[----:B------:R-:W-:Y:S01]  /*aed0*/  @P6 STG.E.U16 desc[UR12][R120.64], R116 ;  /* 0x0000007478006986 */ /* 0x000fe2000c10150c */
[----:B------:R-:W-:-:S05]  /*aee0*/  IADD3 R4, P6, R109, R4, RZ ;  /* 0x000000046d047210 */ /* 0x000fca0007fde0ff */
[----:B------:R-:W-:Y:S01]  /*aef0*/  IMAD.X R5, R13, 0x1, R5, P6 ;  /* 0x000000010d057824 */ /* 0x000fe200030e0605 */
[----:B------:R-:W-:-:S13]  /*af00*/  ISETP.GT.AND P6, PT, R0, 0x40, P0 ;  /* 0x000000400000780c */ /* 0x000fda00007c4270 */
[----:B------:R-:W-:Y:S01]  /*af10*/  @P6 STG.E.U16 desc[UR12][R128.64], R117 ;  /* 0x0000007580006986 */ /* 0x000fe2000c10150c */
[----:B---3--:R-:W-:-:S05]  /*af20*/  IADD3 R2, P6, R6, R9, RZ ;  /* 0x0000000906027210 */ /* 0x008fca0007fde0ff */
[----:B------:R-:W-:Y:S01]  /*af30*/  IMAD.X R3, R7, 0x1, R13, P6 ;  /* 0x0000000107037824 */ /* 0x000fe200030e060d */
[----:B------:R-:W-:-:S13]  /*af40*/  ISETP.GT.AND P6, PT, R0, 0x48, P2 ;  /* 0x000000480000780c */ /* 0x000fda00017c4270 */
[----:B------:R1:W-:Y:S01]  /*af50*/  @P6 STG.E.U16 desc[UR12][R112.64], R118 ;  /* 0x0000007670006986 */ /* 0x0003e2000c10150c */
[----:B0-----:R-:W-:-:S05]  /*af60*/  IADD3 R110, P6, R15, R6, RZ ;  /* 0x000000060f6e7210 */ /* 0x001fca0007fde0ff */
[----:B------:R-:W-:Y:S01]  /*af70*/  IMAD.X R111, R7, 0x1, R13, P6 ;  /* 0x00000001076f7824 */ /* 0x000fe200030e060d */
[----:B------:R-:W-:-:S13]  /*af80*/  ISETP.GT.AND P6, PT, R0, 0x48, P0 ;  /* 0x000000480000780c */ /* 0x000fda00007c4270 */
[----:B------:R0:W-:Y:S01]  /*af90*/  @P6 STG.E.U16 desc[UR12][R4.64], R119 ;  /* 0x0000007704006986 */ /* 0x0001e2000c10150c */
[----:B------:R-:W-:-:S05]  /*afa0*/  IADD3 R114, P6, R21, R6, RZ ;  /* 0x0000000615727210 */ /* 0x000fca0007fde0ff */
[----:B------:R-:W-:Y:S01]  /*afb0*/  IMAD.X R115, R7, 0x1, R13, P6 ;  /* 0x0000000107737824 */ /* 0x000fe200030e060d */
[----:B------:R-:W-:-:S04]  /*afc0*/  ISETP.GT.AND P6, PT, R10, RZ, PT ;  /* 0x000000ff0a00720c */ /* 0x000fc80003fc4270 */
[----:B------:R-:W-:-:S13]  /*afd0*/  ISETP.GT.AND P6, PT, R0, 0x80, P6 ;  /* 0x000000800000780c */ /* 0x000fda00037c4270 */
[----:B------:R2:W-:Y:S01]  /*afe0*/  @P6 STG.E.U16 desc[UR12][R2.64], R56 ;  /* 0x0000003802006986 */ /* 0x0005e2000c10150c */
[----:B-1----:R-:W-:-:S05]  /*aff0*/  IADD3 R112, P6, R23, R6, RZ ;  /* 0x0000000617707210 */ /* 0x002fca0007fde0ff */
[----:B------:R-:W-:Y:S01]  /*b000*/  IMAD.X R113, R7, 0x1, R13, P6 ;  /* 0x0000000107717824 */ /* 0x000fe200030e060d */
[----:B------:R-:W-:-:S04]  /*b010*/  ISETP.GT.AND P6, PT, R10, 0x1, PT ;  /* 0x000000010a00780c */ /* 0x000fc80003fc4270 */
[----:B------:R-:W-:-:S13]  /*b020*/  ISETP.GT.AND P6, PT, R0, 0x80, P6 ;  /* 0x000000800000780c */ /* 0x000fda00037c4270 */
[----:B------:R1:W-:Y:S01]  /*b030*/  @P6 STG.E.U16 desc[UR12][R110.64], R57 ;  /* 0x000000396e006986 */ /* 0x0003e2000c10150c */
[----:B0-----:R-:W-:-:S05]  /*b040*/  IADD3 R4, P6, R16, R9, RZ ;  /* 0x0000000910047210 */ /* 0x001fca0007fde0ff */
[----:B------:R-:W-:Y:S01]  /*b050*/  IMAD.X R5, R17, 0x1, R13, P6 ;  /* 0x0000000111057824 */ /* 0x000fe200030e060d */
[----:B------:R-:W-:-:S04]  /*b060*/  ISETP.GT.AND P6, PT, R10, RZ, PT ;  /* 0x000000ff0a00720c */ /* 0x000fc80003fc4270 */
[----:B------:R-:W-:-:S13]  /*b070*/  ISETP.GT.AND P6, PT, R0, 0x88, P6 ;  /* 0x000000880000780c */ /* 0x000fda00037c4270 */
[----:B------:R-:W-:Y:S01]  /*b080*/  @P6 STG.E.U16 desc[UR12][R4.64], R58 ;  /* 0x0000003a04006986 */ /* 0x000fe2000c10150c */
[----:B--2---:R-:W-:-:S05]  /*b090*/  IADD3 R56, P6, R16, R15, RZ ;  /* 0x0000000f10387210 */ /* 0x004fca0007fde0ff */
[----:B-1----:R-:W-:Y:S01]  /*b0a0*/  IMAD.X R57, R17, 0x1, R13, P6 ;  /* 0x0000000111397824 */ /* 0x002fe200030e060d */
[----:B------:R-:W-:-:S04]  /*b0b0*/  ISETP.GT.AND P6, PT, R10, 0x1, PT ;  /* 0x000000010a00780c */ /* 0x000fc80003fc4270 */
[----:B------:R-:W-:-:S13]  /*b0c0*/  ISETP.GT.AND P6, PT, R0, 0x88, P6 ;  /* 0x000000880000780c */ /* 0x000fda00037c4270 */
[----:B------:R0:W-:Y:S01]  /*b0d0*/  @P6 STG.E.U16 desc[UR12][R56.64], R59 ;  /* 0x0000003b38006986 */ /* 0x0001e2000c10150c */
        /* <DEDUP_REMOVED lines=10> */
[----:B0-----:R-:W-:-:S05]  /*b180*/  IADD3 R56, P6, R21, R16, RZ ;  /* 0x0000001015387210 */ /* 0x001fca0007fde0ff */
        /* <DEDUP_REMOVED lines=9> */
[----:B-1----:R-:W-:-:S05]  /*b220*/  IADD3 R60, P6, R91, R6, RZ ;  /* 0x000000065b3c7210 */ /* 0x002fca0007fde0ff */
[----:B--2---:R-:W-:Y:S01]  /*b230*/  IMAD.X R61, R7, 0x1, R13, P6 ;  /* 0x00000001073d7824 */ /* 0x004fe200030e060d */
[----:B------:R-:W-:-:S04]  /*b240*/  ISETP.GT.AND P6, PT, R10, 0x10, PT ;  /* 0x000000100a00780c */ /* 0x000fc80003fc4270 */
[----:B------:R-:W-:-:S13]  /*b250*/  ISETP.GT.AND P6, PT, R0, 0x80, P6 ;  /* 0x000000800000780c */ /* 0x000fda00037c4270 */
[----:B------:R1:W-:Y:S01]  /*b260*/  @P6 STG.E.U16 desc[UR12][R110.64], R64 ;  /* 0x000000406e006986 */ /* 0x0003e2000c10150c */
[----:B0-----:R-:W-:-:S05]  /*b270*/  IADD3 R62, P6, R93, R6, RZ ;  /* 0x000000065d3e7210 */ /* 0x001fca0007fde0ff */
[----:B---3--:R-:W-:Y:S01]  /*b280*/  IMAD.X R63, R7, 0x1, R13, P6 ;  /* 0x00000001073f7824 */ /* 0x008fe200030e060d */
        /* <DEDUP_REMOVED lines=14> */
[----:B0-----:R-:W-:Y:S01]  /*b370*/  IMAD.X R65, R7, 0x1, R13, P6 ;  /* 0x0000000107417824 */ /* 0x001fe200030e060d */
[----:B------:R-:W-:-:S04]  /*b380*/  ISETP.GT.AND P6, PT, R10, 0x18, PT ;  /* 0x000000180a00780c */ /* 0x000fc80003fc4270 */
[----:B------:R-:W-:-:S13]  /*b390*/  ISETP.GT.AND P6, PT, R0, 0x80, P6 ;  /* 0x000000800000780c */ /* 0x000fda00037c4270 */
[----:B------:R0:W-:Y:S01]  /*b3a0*/  @P6 STG.E.U16 desc[UR12][R60.64], R68 ;  /* 0x000000443c006986 */ /* 0x0001e2000c10150c */
[----:B--2---:R-:W-:-:S05]  /*b3b0*/  IADD3 R66, P6, R97, R6, RZ ;  /* 0x0000000661427210 */ /* 0x004fca0007fde0ff */
        /* <DEDUP_REMOVED lines=19> */
[----:B-1----:R-:W-:-:S05]  /*b4f0*/  IADD3 R62, P6, R101, R6, RZ ;  /* 0x00000006653e7210 */ /* 0x002fca0007fde0ff */
[----:B------:R-:W-:Y:S01]  /*b500*/  IMAD.X R63, R7, 0x1, R13, P6 ;  /* 0x00000001073f7824 */ /* 0x000fe200030e060d */
[----:B------:R-:W-:-:S04]  /*b510*/  ISETP.GT.AND P6, PT, R10, 0x21, PT ;  /* 0x000000210a00780c */ /* 0x000fc80003fc4270 */
[----:B------:R-:W-:-:S13]  /*b520*/  ISETP.GT.AND P6, PT, R0, 0x80, P6 ;  /* 0x000000800000780c */ /* 0x000fda00037c4270 */
[----:B------:R1:W-:Y:S01]  /*b530*/  @P6 STG.E.U16 desc[UR12][R66.64], R73 ;  /* 0x0000004942006986 */ /* 0x0003e2000c10150c */
[----:B--2---:R-:W-:-:S05]  /*b540*/  IADD3 R56, P6, R95, R16, RZ ;  /* 0x000000105f387210 */ /* 0x004fca0007fde0ff */
[----:B------:R-:W-:Y:S01]  /*b550*/  IMAD.X R57, R17, 0x1, R13, P6 ;  /* 0x0000000111397824 */ /* 0x000fe200030e060d */
[----:B------:R-:W-:-:S04]  /*b560*/  ISETP.GT.AND P6, PT, R10, 0x20, PT ;  /* 0x000000200a00780c */ /* 0x000fc80003fc4270 */
[----:B------:R-:W-:-:S13]  /*b570*/  ISETP.GT.AND P6, PT, R0, 0x88, P6 ;  /* 0x000000880000780c */ /* 0x000fda00037c4270 */
[----:B------:R2:W-:Y:S01]  /*b580*/  @P6 STG.E.U16 desc[UR12][R56.64], R74 ;  /* 0x0000004a38006986 */ /* 0x0005e2000c10150c */
[----:B---3--:R-:W-:-:S05]  /*b590*/  IADD3 R58, P6, R97, R16, RZ ;  /* 0x00000010613a7210 */ /* 0x008fca0007fde0ff */
[----:B------:R-:W-:Y:S01]  /*b5a0*/  IMAD.X R59, R17, 0x1, R13, P6 ;  /* 0x00000001113b7824 */ /* 0x000fe200030e060d */
[----:B------:R-:W-:-:S04]  /*b5b0*/  ISETP.GT.AND P6, PT, R10, 0x21, PT ;  /* 0x000000210a00780c */ /* 0x000fc80003fc4270 */
[----:B------:R-:W-:-:S13]  /*b5c0*/  ISETP.GT.AND P6, PT, R0, 0x88, P6 ;  /* 0x000000880000780c */ /* 0x000fda00037c4270 */
[----:B------:R3:W-:Y:S01]  /*b5d0*/  @P6 STG.E.U16 desc[UR12][R58.64], R75 ;  /* 0x0000004b3a006986 */ /* 0x0007e2000c10150c */
[----:B0-----:R-:W-:-:S05]  /*b5e0*/  IADD3 R64, P6, R103, R6, RZ ;  /* 0x0000000667407210 */ /* 0x001fca0007fde0ff */
[----:B------:R-:W-:Y:S01]  /*b5f0*/  IMAD.X R65, R7, 0x1, R13, P6 ;  /* 0x0000000107417824 */ /* 0x000fe200030e060d */
[----:B------:R-:W-:-:S13]  /*b600*/  ISETP.GT.AND P6, PT, R0, 0x80, P5 ;  /* 0x000000800000780c */ /* 0x000fda0002fc4270 */
[----:B------:R0:W-:Y:S01]  /*b610*/  @P6 STG.E.U16 desc[UR12][R60.64], R76 ;  /* 0x0000004c3c006986 */ /* 0x0001e2000c10150c */
[----:B-1----:R-:W-:-:S05]  /*b620*/  IADD3 R66, P6, R105, R6, RZ ;  /* 0x0000000669427210 */ /* 0x002fca0007fde0ff */
[----:B------:R-:W-:Y:S01]  /*b630*/  IMAD.X R67, R7, 0x1, R13, P6 ;  /* 0x0000000107437824 */ /* 0x000fe200030e060d */
[----:B------:R-:W-:-:S13]  /*b640*/  ISETP.GT.AND P6, PT, R0, 0x80, P4 ;  /* 0x000000800000780c */ /* 0x000fda00027c4270 */
[----:B------:R1:W-:Y:S01]  /*b650*/  @P6 STG.E.U16 desc[UR12][R62.64], R77 ;  /* 0x0000004d3e006986 */ /* 0x0003e2000c10150c */
[----:B--2---:R-:W-:-:S05]  /*b660*/  IADD3 R56, P6, R99, R16, RZ ;  /* 0x0000001063387210 */ /* 0x004fca0007fde0ff */
[----:B------:R-:W-:Y:S01]  /*b670*/  IMAD.X R57, R17, 0x1, R13, P6 ;  /* 0x0000000111397824 */ /* 0x000fe200030e060d */
[----:B------:R-:W-:-:S13]  /*b680*/  ISETP.GT.AND P6, PT, R0, 0x88, P5 ;  /* 0x000000880000780c */ /* 0x000fda0002fc4270 */
[----:B------:R2:W-:Y:S01]  /*b690*/  @P6 STG.E.U16 desc[UR12][R56.64], R78 ;  /* 0x0000004e38006986 */ /* 0x0005e2000c10150c */
[----:B---3--:R-:W-:-:S05]  /*b6a0*/  IADD3 R58, P6, R101, R16, RZ ;  /* 0x00000010653a7210 */ /* 0x008fca0007fde0ff */
[----:B------:R-:W-:Y:S01]  /*b6b0*/  IMAD.X R59, R17, 0x1, R13, P6 ;  /* 0x00000001113b7824 */ /* 0x000fe200030e060d */
[----:B------:R-:W-:-:S13]  /*b6c0*/  ISETP.GT.AND P6, PT, R0, 0x88, P4 ;  /* 0x000000880000780c */ /* 0x000fda00027c4270 */
[----:B------:R3:W-:Y:S01]  /*b6d0*/  @P6 STG.E.U16 desc[UR12][R58.64], R79 ;  /* 0x0000004f3a006986 */ /* 0x0007e2000c10150c */
[----:B0-----:R-:W-:-:S05]  /*b6e0*/  IADD3 R60, P6, R107, R6, RZ ;  /* 0x000000066b3c7210 */ /* 0x001fca0007fde0ff */
[----:B------:R-:W-:Y:S01]  /*b6f0*/  IMAD.X R61, R7, 0x1, R13, P6 ;  /* 0x00000001073d7824 */ /* 0x000fe200030e060d */
[----:B------:R-:W-:-:S13]  /*b700*/  ISETP.GT.AND P6, PT, R0, 0x80, P3 ;  /* 0x000000800000780c */ /* 0x000fda0001fc4270 */
[----:B------:R-:W-:Y:S01]  /*b710*/  @P6 STG.E.U16 desc[UR12][R64.64], R80 ;  /* 0x0000005040006986 */ /* 0x000fe2000c10150c */
[----:B-1----:R-:W-:-:S05]  /*b720*/  IADD3 R62, P6, R109, R6, RZ ;  /* 0x000000066d3e7210 */ /* 0x002fca0007fde0ff */
[----:B------:R-:W-:Y:S01]  /*b730*/  IMAD.X R63, R7, 0x1, R13, P6 ;  /* 0x00000001073f7824 */ /* 0x000fe200030e060d */
[----:B------:R-:W-:-:S13]  /*b740*/  ISETP.GT.AND P6, PT, R0, 0x80, P1 ;  /* 0x000000800000780c */ /* 0x000fda0000fc4270 */
[----:B------:R-:W-:Y:S01]  /*b750*/  @P6 STG.E.U16 desc[UR12][R66.64], R81 ;  /* 0x0000005142006986 */ /* 0x000fe2000c10150c */
[----:B------:R-:W-:-:S05]  /*b760*/  IADD3 R6, P6, R103, R16, RZ ;  /* 0x0000001067067210 */ /* 0x000fca0007fde0ff */
        /* <DEDUP_REMOVED lines=15> */
[----:B------:R-:W-:-:S05]  /*b860*/  IADD3 R16, P6, R2, R9, RZ ;  /* 0x0000000902107210 */ /* 0x000fca0007fde0ff */
        /* <DEDUP_REMOVED lines=9> */
[----:B------:R-:W-:-:S04]  /*b900*/  ISETP.GT.AND P6, PT, R10, RZ, PT ;  /* 0x000000ff0a00720c */ /* 0x000fc80003fc4270 */
[----:B------:R-:W-:-:S13]  /*b910*/  ISETP.GT.AND P6, PT, R0, 0xc0, P6 ;  /* 0x000000c00000780c */ /* 0x000fda00037c4270 */
[----:B------:R2:W-:Y:S01]  /*b920*/  @P6 STG.E.U16 desc[UR12][R16.64], R24 ;  /* 0x0000001810006986 */ /* 0x0005e2000c10150c */
[----:B0-----:R-:W-:-:S05]  /*b930*/  IADD3 R58, P6, R2, R23, RZ ;  /* 0x00000017023a7210 */ /* 0x001fca0007fde0ff */
[----:B------:R-:W-:Y:S01]  /*b940*/  IMAD.X R59, R3, 0x1, R13, P6 ;  /* 0x00000001033b7824 */ /* 0x000fe200030e060d */
[----:B------:R-:W-:-:S04]  /*b950*/  ISETP.GT.AND P6, PT, R10, 0x1, PT ;  /* 0x000000010a00780c */ /* 0x000fc80003fc4270 */
[----:B------:R-:W-:-:S13]  /*b960*/  ISETP.GT.AND P6, PT, R0, 0xc0, P6 ;  /* 0x000000c00000780c */ /* 0x000fda00037c4270 */
[----:B------:R-:W-:Y:S01]  /*b970*/  @P6 STG.E.U16 desc[UR12][R56.64], R25 ;  /* 0x0000001938006986 */ /* 0x000fe2000c10150c */
[----:B-1----:R-:W-:-:S05]  /*b980*/  IADD3 R6, P6, R4, R9, RZ ;  /* 0x0000000904067210 */ /* 0x002fca0007fde0ff */
[----:B------:R-:W-:Y:S01]  /*b990*/  IMAD.X R7, R5, 0x1, R13, P6 ;  /* 0x0000000105077824 */ /* 0x000fe200030e060d */
[----:B------:R-:W-:-:S04]  /*b9a0*/  ISETP.GT.AND P6, PT, R10, RZ, PT ;  /* 0x000000ff0a00720c */ /* 0x000fc80003fc4270 */
        /* <DEDUP_REMOVED lines=11> */
[----:B------:R-:W-:Y:S01]  /*ba60*/  @P6 STG.E.U16 desc[UR12][R60.64], R28 ;  /* 0x0000001c3c006986 */ /* 0x000fe2000c10150c */
[----:B--2---:R-:W-:-:S05]  /*ba70*/  IADD3 R16, P6, R2, R89, RZ ;  /* 0x0000005902107210 */ /* 0x004fca0007fde0ff */
[----:B------:R-:W-:Y:S01]  /*ba80*/  IMAD.X R17, R3, 0x1, R13, P6 ;  /* 0x0000000103117824 */ /* 0x000fe200030e060d */
[----:B------:R-:W-:-:S04]  /*ba90*/  ISETP.GT.AND P6, PT, R10, 0x9, PT ;  /* 0x000000090a00780c */ /* 0x000fc80003fc4270 */
[----:B------:R-:W-:-:S13]  /*baa0*/  ISETP.GT.AND P6, PT, R0, 0xc0, P6 ;  /* 0x000000c00000780c */ /* 0x000fda00037c4270 */
[----:B------:R-:W-:Y:S01]  /*bab0*/  @P6 STG.E.U16 desc[UR12][R58.64], R29 ;  /* 0x0000001d3a006986 */ /* 0x000fe2000c10150c */
        /* <DEDUP_REMOVED lines=34> */
[----:B------:R-:W-:Y:S01]  /*bce0*/  @P6 STG.E.U16 desc[UR12][R20.64], R36 ;  /* 0x0000002414006986 */ /* 0x000fe2000c10150c */
[----:B---3--:R-:W-:-:S05]  /*bcf0*/  IADD3 R16, P6, R2, R97, RZ ;  /* 0x0000006102107210 */ /* 0x008fca0007fde0ff */
        /* <DEDUP_REMOVED lines=23> */
[----:B------:R-:W-:Y:S01]  /*be70*/  @P6 STG.E.U16 desc[UR12][R16.64], R41 ;  /* 0x0000002910006986 */ /* 0x000fe2000c10150c */
[----:B------:R-:W-:-:S04]  /*be80*/  ISETP.GT.AND P6, PT, R10, 0x20, PT ;  /* 0x000000200a00780c */ /* 0x000fc80003fc4270 */
[----:B------:R-:W-:-:S13]  /*be90*/  ISETP.GT.AND P6, PT, R0, 0xc8, P6 ;  /* 0x000000c80000780c */ /* 0x000fda00037c4270 */
[----:B------:R-:W-:Y:S01]  /*bea0*/  @P6 STG.E.U16 desc[UR12][R18.64], R42 ;  /* 0x0000002a12006986 */ /* 0x000fe2000c10150c */
[----:B------:R-:W-:-:S04]  /*beb0*/  ISETP.GT.AND P6, PT, R10, 0x21, PT ;  /* 0x000000210a00780c */ /* 0x000fc80003fc4270 */
[----:B------:R-:W-:-:S13]  /*bec0*/  ISETP.GT.AND P6, PT, R0, 0xc8, P6 ;  /* 0x000000c80000780c */ /* 0x000fda00037c4270 */
[----:B------:R0:W-:Y:S01]  /*bed0*/  @P6 STG.E.U16 desc[UR12][R6.64], R43 ;  /* 0x0000002b06006986 */ /* 0x0001e2000c10150c */
[----:B-1----:R-:W-:-:S05]  /*bee0*/  IADD3 R8, P6, R2, R99, RZ ;  /* 0x0000006302087210 */ /* 0x002fca0007fde0ff */
[----:B------:R-:W-:Y:S01]  /*bef0*/  IMAD.X R9, R3, 0x1, R13, P6 ;  /* 0x0000000103097824 */ /* 0x000fe200030e060d */
[C---:B------:R-:W-:Y:S02]  /*bf00*/  ISETP.GT.AND P6, PT, R0.reuse, 0xc0, P5 ;  /* 0x000000c00000780c */ /* 0x040fe40002fc4270 */
[----:B------:R-:W-:-:S11]  /*bf10*/  ISETP.GT.AND P5, PT, R0, 0xc8, P5 ;  /* 0x000000c80000780c */ /* 0x000fd60002fa4270 */
[----:B------:R1:W-:Y:S01]  /*bf20*/  @P6 STG.E.U16 desc[UR12][R8.64], R44 ;  /* 0x0000002c08006986 */ /* 0x0003e2000c10150c */
[----:B--2---:R-:W-:-:S05]  /*bf30*/  IADD3 R14, P6, R2, R101, RZ ;  /* 0x00000065020e7210 */ /* 0x004fca0007fde0ff */
[----:B------:R-:W-:Y:S01]  /*bf40*/  IMAD.X R15, R3, 0x1, R13, P6 ;  /* 0x00000001030f7824 */ /* 0x000fe200030e060d */
[C---:B------:R-:W-:Y:S02]  /*bf50*/  ISETP.GT.AND P6, PT, R0.reuse, 0xc0, P4 ;  /* 0x000000c00000780c */ /* 0x040fe400027c4270 */
[----:B------:R-:W-:-:S11]  /*bf60*/  ISETP.GT.AND P4, PT, R0, 0xc8, P4 ;  /* 0x000000c80000780c */ /* 0x000fd60002784270 */
[----:B------:R2:W-:Y:S01]  /*bf70*/  @P6 STG.E.U16 desc[UR12][R14.64], R45 ;  /* 0x0000002d0e006986 */ /* 0x0005e2000c10150c */
[----:B0-----:R-:W-:-:S05]  /*bf80*/  IADD3 R6, P6, R4, R99, RZ ;  /* 0x0000006304067210 */ /* 0x001fca0007fde0ff */
[----:B------:R-:W-:Y:S01]  /*bf90*/  IMAD.X R7, R5, 0x1, R13, P6 ;  /* 0x0000000105077824 */ /* 0x000fe200030e060d */
[----:B-1----:R-:W-:-:S04]  /*bfa0*/  IADD3 R8, P6, R4, R101, RZ ;  /* 0x0000006504087210 */ /* 0x002fc80007fde0ff */
[----:B------:R0:W-:Y:S01]  /*bfb0*/  @P5 STG.E.U16 desc[UR12][R6.64], R46 ;  /* 0x0000002e06005986 */ /* 0x0001e2000c10150c */
[----:B------:R-:W-:Y:S01]  /*bfc0*/  ISETP.GT.AND P5, PT, R0, 0xc0, P3 ;  /* 0x000000c00000780c */ /* 0x000fe20001fa4270 */
[--C-:B------:R-:W-:Y:S01]  /*bfd0*/  IMAD.X R9, R5, 0x1, R13.reuse, P6 ;  /* 0x0000000105097824 */ /* 0x100fe200030e060d */
[----:B--2---:R-:W-:Y:S02]  /*bfe0*/  IADD3 R14, P6, R2, R103, RZ ;  /* 0x00000067020e7210 */ /* 0x004fe40007fde0ff */
[C---:B------:R-:W-:Y:S02]  /*bff0*/  ISETP.GT.AND P3, PT, R0.reuse, 0xc8, P3 ;  /* 0x000000c80000780c */ /* 0x040fe40001f64270 */
[----:B------:R1:W-:Y:S01]  /*c000*/  @P4 STG.E.U16 desc[UR12][R8.64], R47 ;  /* 0x0000002f08004986 */ /* 0x0003e2000c10150c */
[C---:B------:R-:W-:Y:S01]  /*c010*/  ISETP.GT.AND P4, PT, R0.reuse, 0xc0, P1 ;  /* 0x000000c00000780c */ /* 0x040fe20000f84270 */
[----:B------:R-:W-:Y:S01]  /*c020*/  IMAD.X R15, R3, 0x1, R13, P6 ;  /* 0x00000001030f7824 */ /* 0x000fe200030e060d */
[----:B------:R-:W-:-:S02]  /*c030*/  ISETP.GT.AND P1, PT, R0, 0xc8, P1 ;  /* 0x000000c80000780c */ /* 0x000fc40000f24270 */
[-C--:B0-----:R-:W-:Y:S02]  /*c040*/  IADD3 R6, P6, R2, R105.reuse, RZ ;  /* 0x0000006902067210 */ /* 0x081fe40007fde0ff */
[----:B------:R0:W-:Y:S03]  /*c050*/  @P5 STG.E.U16 desc[UR12][R14.64], R48 ;  /* 0x000000300e005986 */ /* 0x0001e6000c10150c */
[--C-:B------:R-:W-:Y:S01]  /*c060*/  IMAD.X R7, R3, 0x1, R13.reuse, P6 ;  /* 0x0000000103077824 */ /* 0x100fe200030e060d */
[C---:B------:R-:W-:Y:S02]  /*c070*/  IADD3 R10, P6, R4.reuse, R105, RZ ;  /* 0x00000069040a7210 */ /* 0x040fe40007fde0ff */
[----:B-1----:R-:W-:Y:S02]  /*c080*/  IADD3 R8, P5, R4, R103, RZ ;  /* 0x0000006704087210 */ /* 0x002fe40007fbe0ff */
[----:B------:R1:W-:Y:S01]  /*c090*/  @P4 STG.E.U16 desc[UR12][R6.64], R49 ;  /* 0x0000003106004986 */ /* 0x0003e2000c10150c */
[C-C-:B------:R-:W-:Y:S01]  /*c0a0*/  IMAD.X R11, R5.reuse, 0x1, R13.reuse, P6 ;  /* 0x00000001050b7824 */ /* 0x140fe200030e060d */
[C---:B------:R-:W-:Y:S01]  /*c0b0*/  ISETP.GT.AND P4, PT, R0.reuse, 0xc0, P2 ;  /* 0x000000c00000780c */ /* 0x040fe20001784270 */
[----:B------:R-:W-:Y:S01]  /*c0c0*/  IMAD.X R9, R5, 0x1, R13, P5 ;  /* 0x0000000105097824 */ /* 0x000fe200028e060d */
[----:B------:R-:W-:-:S02]  /*c0d0*/  ISETP.GT.AND P5, PT, R0, 0xc0, P0 ;  /* 0x000000c00000780c */ /* 0x000fc400007a4270 */
[C---:B------:R-:W-:Y:S02]  /*c0e0*/  ISETP.GT.AND P2, PT, R0.reuse, 0xc8, P2 ;  /* 0x000000c80000780c */ /* 0x040fe40001744270 */
[----:B------:R2:W-:Y:S01]  /*c0f0*/  @P3 STG.E.U16 desc[UR12][R8.64], R50 ;  /* 0x0000003208003986 */ /* 0x0005e2000c10150c */
[----:B------:R-:W-:Y:S02]  /*c100*/  ISETP.GT.AND P0, PT, R0, 0xc8, P0 ;  /* 0x000000c80000780c */ /* 0x000fe40000704270 */
[-C--:B0-----:R-:W-:Y:S01]  /*c110*/  IADD3 R14, P3, R4, R107.reuse, RZ ;  /* 0x0000006b040e7210 */ /* 0x081fe20007f7e0ff */
[----:B------:R2:W-:Y:S01]  /*c120*/  @P1 STG.E.U16 desc[UR12][R10.64], R51 ;  /* 0x000000330a001986 */ /* 0x0005e2000c10150c */
[C---:B-1----:R-:W-:Y:S02]  /*c130*/  IADD3 R6, P6, R2.reuse, R107, RZ ;  /* 0x0000006b02067210 */ /* 0x042fe40007fde0ff */
[----:B------:R-:W-:Y:S01]  /*c140*/  IADD3 R2, P1, R2, R109, RZ ;  /* 0x0000006d02027210 */ /* 0x000fe20007f3e0ff */
[----:B------:R-:W-:-:S02]  /*c150*/  IMAD.X R15, R5, 0x1, R13, P3 ;  /* 0x00000001050f7824 */ /* 0x000fc400018e060d */
[C-C-:B------:R-:W-:Y:S01]  /*c160*/  IMAD.X R7, R3.reuse, 0x1, R13.reuse, P6 ;  /* 0x0000000103077824 */ /* 0x140fe200030e060d */
[----:B------:R-:W-:Y:S01]  /*c170*/  IADD3 R12, P6, R4, R109, RZ ;  /* 0x0000006d040c7210 */ /* 0x000fe20007fde0ff */
[----:B------:R-:W-:-:S03]  /*c180*/  IMAD.X R3, R3, 0x1, R13, P1 ;  /* 0x0000000103037824 */ /* 0x000fc600008e060d */
[----:B------:R2:W-:Y:S04]  /*c190*/  @P4 STG.E.U16 desc[UR12][R6.64], R52 ;  /* 0x0000003406004986 */ /* 0x0005e8000c10150c */
[----:B------:R2:W-:Y:S04]  /*c1a0*/  @P5 STG.E.U16 desc[UR12][R2.64], R53 ;  /* 0x0000003502005986 */ /* 0x0005e8000c10150c */
[----:B------:R2:W-:Y:S01]  /*c1b0*/  @P2 STG.E.U16 desc[UR12][R14.64], R54 ;  /* 0x000000360e002986 */ /* 0x0005e2000c10150c */
[----:B------:R-:W-:Y:S05]  /*c1c0*/  @!P0 EXIT ;  /* 0x000000000000894d */ /* 0x000fea0003800000 */
[----:B------:R-:W-:Y:S01]  /*c1d0*/  F2FP.F16.F32.PACK_AB R55, RZ, R55 ;  /* 0x00000037ff37723e */ /* 0x000fe200000000ff */
[----:B------:R-:W-:-:S05]  /*c1e0*/  IMAD.X R13, R5, 0x1, R13, P6 ;  /* 0x00000001050d7824 */ /* 0x000fca00030e060d */
[----:B------:R-:W-:Y:S01]  /*c1f0*/  STG.E.U16 desc[UR12][R12.64], R55 ;  /* 0x000000370c007986 */ /* 0x000fe2000c10150c */
[----:B------:R-:W-:Y:S05]  /*c200*/  EXIT ;  /* 0x000000000000794d */ /* 0x000fea0003800000 */
.L_x_13:
[----:B------:R-:W-:-:S13]  /*c210*/  ISETP.NE.AND P0, PT, R5, RZ, PT ;  /* 0x000000ff0500720c */ /* 0x000fda0003f05270 */
[----:B------:R-:W-:Y:S05]  /*c220*/  @P0 EXIT ;  /* 0x000000000000094d */ /* 0x000fea0003800000 */
[----:B------:R-:W-:-:S13]  /*c230*/  ELECT P0, URZ, PT ;  /* 0x00000000003f782f */ /* 0x000fda0003800000 */
[----:B------:R-:W-:Y:S05]  /*c240*/  @!P0 BRA `(.L_x_248) ;  /* 0x0000000800108947 */ /* 0x000fea0003800000 */
[----:B------:R-:W-:-:S13]  /*c250*/  ISETP.GE.AND P0, PT, R3, 0x1, PT ;  /* 0x000000010300780c */ /* 0x000fda0003f06270 */
[----:B------:R-:W-:Y:S05]  /*c260*/  @!P0 BRA `(.L_x_248) ;  /* 0x0000000800088947 */ /* 0x000fea0003800000 */
[----:B------:R-:W1:Y:S01]  /*c270*/  S2R R4, SR_CgaCtaId ;  /* 0x0000000000047919 */ /* 0x000e620000008800 */
[----:B------:R-:W-:Y:S01]  /*c280*/  IMAD.SHL.U32 R22, R10, 0x100, RZ ;  /* 0x000001000a167824 */ /* 0x000fe200078e00ff */
[----:B------:R-:W-:Y:S01]  /*c290*/  ULDC UR4, c[0x0][0x384] ;  /* 0x0000e10000047ab9 */ /* 0x000fe20000000800 */
[----:B------:R-:W-:Y:S01]  /*c2a0*/  LOP3.LUT P0, RZ, R9, 0x1f, RZ, 0xc0, !PT ;  /* 0x0000001f09ff7812 */ /* 0x000fe2000780c0ff */
[----:B------:R-:W-:Y:S01]  /*c2b0*/  ULDC UR5, c[0x0][0x388] ;  /* 0x0000e20000057ab9 */ /* 0x000fe20000000800 */
[----:B------:R-:W-:Y:S01]  /*c2c0*/  IMAD.HI.U32 R5, R22, UR4, RZ ;  /* 0x0000000416057c27 */ /* 0x000fe2000f8e00ff */
[C---:B------:R-:W-:Y:S02]  /*c2d0*/  ISETP.NE.AND P1, PT, R16.reuse, RZ, PT ;  /* 0x000000ff1000720c */ /* 0x040fe40003f25270 */
[----:B------:R-:W-:Y:S02]  /*c2e0*/  CS2R R8, SRZ ;  /* 0x0000000000087805 */ /* 0x000fe4000001ff00 */
[----:B------:R-:W-:Y:S01]  /*c2f0*/  ISETP.NE.OR P0, PT, R16, RZ, !P0 ;  /* 0x000000ff1000720c */ /* 0x000fe20004705670 */
[----:B------:R-:W-:Y:S01]  /*c300*/  IMAD.SHL.U32 R21, R12, 0x40, RZ ;  /* 0x000000400c157824 */ /* 0x000fe200078e00ff */
[----:B------:R-:W-:Y:S01]  /*c310*/  LOP3.LUT R23, R2, 0x2, RZ, 0xfc, !PT ;  /* 0x0000000202177812 */ /* 0x000fe200078efcff */
[----:B------:R-:W-:Y:S01]  /*c320*/  VIADD R24, R3, 0x1 ;  /* 0x0000000103187836 */ /* 0x000fe20000000000 */
[----:B--2--5:R-:W-:Y:S01]  /*c330*/  CS2R R10, SRZ ;  /* 0x00000000000a7805 */ /* 0x024fe2000001ff00 */
[----:B0-----:R-:W-:Y:S01]  /*c340*/  IMAD.MOV.U32 R6, RZ, RZ, 0x1 ;  /* 0x00000001ff067424 */ /* 0x001fe200078e00ff */
[----:B------:R-:W-:Y:S01]  /*c350*/  SHF.R.U32.HI R5, RZ, UR5, R5 ;  /* 0x00000005ff057c19 */ /* 0x000fe20008011605 */
[----:B------:R-:W-:-:S02]  /*c360*/  IMAD.MOV.U32 R7, RZ, RZ, RZ ;  /* 0x000000ffff077224 */ /* 0x000fc400078e00ff */
[C---:B-1----:R-:W-:Y:S02]  /*c370*/  IMAD.SHL.U32 R0, R4.reuse, 0x800, RZ ;  /* 0x0000080004007824 */ /* 0x042fe400078e00ff */
[----:B------:R-:W-:-:S03]  /*c380*/  IMAD.SHL.U32 R4, R4, 0x20, RZ ;  /* 0x0000002004047824 */ /* 0x000fc600078e00ff */
[----:B------:R-:W-:-:S07]  /*c390*/  LOP3.LUT R0, R0, 0x800, RZ, 0xc0, !PT ;  /* 0x0000080000007812 */ /* 0x000fce00078ec0ff */
.L_x_252:
[----:B------:R-:W4:Y:S01]  /*c3a0*/  S2R R13, SR_CgaCtaId ;  /* 0x00000000000d7919 */ /* 0x000f220000008800 */
[----:B------:R-:W-:-:S04]  /*c3b0*/  MOV R12, 0x400 ;  /* 0x00000400000c7802 */ /* 0x000fc80000000f00 */
[----:B----4-:R-:W-:Y:S02]  /*c3c0*/  LEA R14, R13, R12, 0x18 ;  /* 0x0000000c0d0e7211 */ /* 0x010fe400078ec0ff */
[----:B------:R-:W-:-:S03]  /*c3d0*/  SHF.L.U32 R12, R6, 0x1f, RZ ;  /* 0x0000001f060c7819 */ /* 0x000fc600000006ff */
[----:B------:R-:W-:-:S07]  /*c3e0*/  IMAD R13, R7, 0x8, R14 ;  /* 0x00000008070d7824 */ /* 0x000fce00078e020e */
.L_x_249:
[----:B0-----:R0:W1:Y:S02]  /*c3f0*/  SYNCS.PHASECHK.TRANS64.TRYWAIT P2, [R13+URZ+0x32028], R12 ;  /* 0x0320280c0d0075a7 */ /* 0x001064000804017f */
[----:B-1----:R-:W-:Y:S05]  /*c400*/  @!P2 NANOSLEEP.SYNCS 0x989680 ;  /* 0x009896800000a95d */ /* 0x002fea0003900000 */
[----:B------:R-:W1:Y:S02]  /*c410*/  @!P2 SYNCS.PHASECHK.TRANS64 P2, [R13+URZ+0x32028], R12 ;  /* 0x0320280c0d00a5a7 */ /* 0x000e64000804007f */
[----:B-1----:R-:W-:Y:S05]  /*c420*/  @!P2 BRA `(.L_x_249) ;  /* 0xfffffffc00f0a947 */ /* 0x002fea000383ffff */
[----:B0-----:R-:W0:Y:S02]  /*c430*/  @!P1 LDC R12, c[0x0][0x580] ;  /* 0x00016000ff0c9b82 */ /* 0x001e240000000800 */
[----:B0-----:R0:W-:Y:S02]  /*c440*/  @!P1 SYNCS.ARRIVE.TRANS64 RZ, [R13+URZ+0x32000], R12 ;  /* 0x0320000c0dff99a7 */ /* 0x0011e4000800003f */
[----:B0-----:R-:W-:-:S04]  /*c450*/  PRMT R12, R23, 0x9910, RZ ;  /* 0x00009910170c7816 */ /* 0x001fc800000000ff */
[----:B------:R-:W-:-:S13]  /*c460*/  ISETP.NE.AND P2, PT, R12, 0x2, PT ;  /* 0x000000020c00780c */ /* 0x000fda0003f45270 */
[----:B------:R-:W-:Y:S05]  /*c470*/  @P2 BRA `(.L_x_250) ;  /* 0x0000000000042947 */ /* 0x000fea0003800000 */
[----:B------:R-:W-:Y:S01]  /*c480*/  BPT.TRAP 0x1 ;  /* 0x000000040000795c */ /* 0x000fe20000300000 */
.L_x_250:
[----:B------:R-:W-:Y:S05]  /*c490*/  @P0 BRA `(.L_x_251) ;  /* 0x0000000000040947 */ /* 0x000fea0003800000 */
[----:B------:R-:W-:Y:S01]  /*c4a0*/  BPT.TRAP 0x1 ;  /* 0x000000040000795c */ /* 0x000fe20000300000 */
.L_x_251:
[----:B---3--:R-:W0:Y:S01]  /*c4b0*/  LDC R15, c[0x0][0x380] ;  /* 0x0000e000ff0f7b82 */ /* 0x008e220000000800 */
[----:B------:R-:W-:Y:S01]  /*c4c0*/  R2UR UR4, R5 ;  /* 0x00000000050472ca */ /* 0x000fe200000e0000 */
[----:B------:R-:W-:Y:S01]  /*c4d0*/  ULDC UR24, c[0x0][0x38c] ;  /* 0x0000e30000187ab9 */ /* 0x000fe20000000800 */
[----:B------:R-:W-:Y:S01]  /*c4e0*/  R2UR UR13, R22 ;  /* 0x00000000160d72ca */ /* 0x000fe200000e0000 */
[----:B------:R-:W-:Y:S01]  /*c4f0*/  UISETP.NE.AND UP0, UPT, UR24, 0x1, UPT ;  /* 0x000000011800788c */ /* 0x000fe2000bf05270 */
[----:B------:R-:W-:Y:S01]  /*c500*/  R2UR UR17, R13 ;  /* 0x000000000d1172ca */ /* 0x000fe200000e0000 */
[----:B------:R-:W-:Y:S01]  /*c510*/  ULDC UR12, c[0x0][0x3ec] ;  /* 0x0000fb00000c7ab9 */ /* 0x000fe20000000800 */
[----:B------:R-:W-:Y:S01]  /*c520*/  R2UR UR10, R14 ;  /* 0x000000000e0a72ca */ /* 0x000fe200000e0000 */
[----:B------:R-:W1:Y:S01]  /*c530*/  LDC.64 R16, c[0x0][0x3f8] ;  /* 0x0000fe00ff107b82 */ /* 0x000e620000000a00 */
[----:B------:R-:W-:Y:S01]  /*c540*/  R2UR UR16, R7 ;  /* 0x00000000071072ca */ /* 0x000fe200000e0000 */
[----:B------:R-:W-:Y:S01]  /*c550*/  VIADD R24, R24, 0xffffffff ;  /* 0xffffffff18187836 */ /* 0x000fe20000000000 */
[----:B------:R-:W-:Y:S01]  /*c560*/  R2UR UR18, R10 ;  /* 0x000000000a1272ca */ /* 0x000fe200000e0000 */
[----:B------:R-:W-:Y:S01]  /*c570*/  ULDC.64 UR28, c[0x0][0x198] ;  /* 0x00006600001c7ab9 */ /* 0x000fe20000000a00 */
[----:B------:R-:W-:Y:S01]  /*c580*/  R2UR UR31, R4 ;  /* 0x00000000041f72ca */ /* 0x000fe200000e0000 */
[----:B------:R-:W-:Y:S01]  /*c590*/  ULDC.64 UR20, c[0x0][0x3f0] ;  /* 0x0000fc0000147ab9 */ /* 0x000fe20000000a00 */
[----:B------:R-:W-:Y:S01]  /*c5a0*/  @UP0 ULDC.64 UR8, c[0x0][0x390] ;  /* 0x0000e40000080ab9 */ /* 0x000fe20000000a00 */
[----:B------:R-:W1:Y:S01]  /*c5b0*/  LDC.64 R18, c[0x0][0x3d0] ;  /* 0x0000f400ff127b82 */ /* 0x000e620000000a00 */
[----:B------:R-:W-:Y:S01]  /*c5c0*/  ISETP.GT.AND P6, PT, R24, 0x1, PT ;  /* 0x000000011800780c */ /* 0x000fe20003fc4270 */
[----:B------:R-:W-:Y:S01]  /*c5d0*/  UIADD3 UR17, UR17, 0x32000, URZ ;  /* 0x0003200011117890 */ /* 0x000fe2000fffe03f */
[----:B------:R-:W-:Y:S01]  /*c5e0*/  UMOV UR33, 0x30000 ;  /* 0x0003000000217882 */ /* 0x000fe20000000000 */
[----:B------:R-:W-:-:S02]  /*c5f0*/  UMOV UR26, 0x0 ;  /* 0x00000000001a7882 */ /* 0x000fc40000000000 */
[----:B------:R-:W-:Y:S01]  /*c600*/  ULEA UR16, UR16, UR10, 0xf ;  /* 0x0000000a10107291 */ /* 0x000fe2000f8e783f */
[----:B0-----:R-:W-:Y:S01]  /*c610*/  ISETP.NE.AND P2, PT, R15, 0x1, PT ;  /* 0x000000010f00780c */ /* 0x001fe20003f45270 */
[----:B------:R-:W0:Y:S01]  /*c620*/  LDC R20, c[0x0][0x400] ;  /* 0x00010000ff147b82 */ /* 0x000e220000000800 */
[----:B------:R-:W-:Y:S01]  /*c630*/  USHF.L.U32 UR18, UR18, 0x6, URZ ;  /* 0x0000000612127899 */ /* 0x000fe2000800063f */
[----:B------:R-:W-:-:S10]  /*c640*/  UMOV UR27, 0x10000000 ;  /* 0x10000000001b7882 */ /* 0x000fd40000000000 */
[----:B------:R-:W-:Y:S01]  /*c650*/  @P2 IMAD.U32 R12, RZ, RZ, UR4 ;  /* 0x00000004ff0c2e24 */ /* 0x000fe2000f8e00ff */
[----:B------:R-:W-:Y:S01]  /*c660*/  ULDC.64 UR4, c[0x0][0x3c8] ;  /* 0x0000f20000047ab9 */ /* 0x000fe20000000a00 */
[----:B-1----:R-:W-:-:S03]  /*c670*/  IMAD R13, R9, R18, R17 ;  /* 0x00000012090d7224 */ /* 0x002fc600078e0211 */
[----:B------:R-:W-:Y:S01]  /*c680*/  @P2 R2UR UR13, R12 ;  /* 0x000000000c0d22ca */ /* 0x000fe200000e0000 */
[C---:B------:R-:W-:Y:S02]  /*c690*/  IMAD R12, R7.reuse, 0x1000, R0 ;  /* 0x00001000070c7824 */ /* 0x040fe400078e0200 */
[----:B------:R-:W-:Y:S02]  /*c6a0*/  VIADD R7, R7, 0x1 ;  /* 0x0000000107077836 */ /* 0x000fe40000000000 */
[----:B------:R-:W-:Y:S02]  /*c6b0*/  IMAD R12, R12, 0x2, R14 ;  /* 0x000000020c0c7824 */ /* 0x000fe400078e020e */
[----:B------:R-:W-:Y:S01]  /*c6c0*/  VIADD R14, R10, 0x1 ;  /* 0x000000010a0e7836 */ /* 0x000fe20000000000 */
[----:B------:R-:W-:Y:S01]  /*c6d0*/  ISETP.NE.AND P5, PT, R7, 0x5, PT ;  /* 0x000000050700780c */ /* 0x000fe20003fa5270 */
[----:B0-----:R-:W-:Y:S01]  /*c6e0*/  IMAD R10, R8, R19, R20 ;  /* 0x00000013080a7224 */ /* 0x001fe200078e0214 */
[----:B------:R-:W-:Y:S01]  /*c6f0*/  R2UR UR23, R12 ;  /* 0x000000000c1772ca */ /* 0x000fe200000e0000 */
[----:B------:R-:W-:Y:S01]  /*c700*/  IMAD R12, R11, UR5, R16 ;  /* 0x000000050b0c7c24 */ /* 0x000fe2000f8e0210 */
[----:B------:R-:W-:Y:S01]  /*c710*/  ISETP.NE.AND P2, PT, R14, UR15, PT ;  /* 0x0000000f0e007c0c */ /* 0x000fe2000bf45270 */
[----:B------:R-:W0:Y:S01]  /*c720*/  LDC.64 R16, c[0x0][0x3e0] ;  /* 0x0000f800ff107b82 */ /* 0x000e220000000a00 */
[----:B------:R-:W-:Y:S01]  /*c730*/  UIMAD.WIDE.U32 UR6, UR13, UR8, URZ ;  /* 0x000000080d0672a5 */ /* 0x000fe2000f8e003f */
[----:B------:R-:W-:Y:S01]  /*c740*/  IMAD.U32 R13, R13, 0x20, R12 ;  /* 0x000000200d0d7824 */ /* 0x000fe200078e000c */
[----:B------:R-:W-:Y:S01]  /*c750*/  UIADD3 UR6, -UR13, URZ, URZ ;  /* 0x0000003f0d067290 */ /* 0x000fe2000fffe13f */
[----:B------:R-:W-:Y:S01]  /*c760*/  VIADD R12, R9, 0x1 ;  /* 0x00000001090c7836 */ /* 0x000fe20000000000 */
[----:B------:R-:W-:Y:S01]  /*c770*/  UMOV UR14, UR13 ;  /* 0x0000000d000e7c82 */ /* 0x000fe20008000000 */
[----:B------:R-:W-:Y:S01]  /*c780*/  ULDC UR5, c[0x0][0x398] ;  /* 0x0000e60000057ab9 */ /* 0x000fe20000000800 */
[----:B------:R-:W-:Y:S01]  /*c790*/  @UP0 USHF.R.U32.HI UR14, URZ, UR9, UR7 ;  /* 0x000000093f0e0299 */ /* 0x000fe20008011607 */
[----:B------:R-:W-:Y:S01]  /*c7a0*/  IMAD.U32 R10, R10, 0x400, R13 ;  /* 0x000004000a0a7824 */ /* 0x000fe200078e000d */
[----:B------:R-:W-:Y:S01]  /*c7b0*/  UISETP.NE.AND UP0, UPT, UR5, 0x1, UPT ;  /* 0x000000010500788c */ /* 0x000fe2000bf05270 */
[----:B------:R-:W-:Y:S01]  /*c7c0*/  IMAD R15, R15, UR6, R22 ;  /* 0x000000060f0f7c24 */ /* 0x000fe2000f8e0216 */
[----:B------:R-:W-:Y:S01]  /*c7d0*/  UIADD3 UR25, -UR14, URZ, URZ ;  /* 0x0000003f0e197290 */ /* 0x000fe2000fffe13f */
[----:B------:R-:W-:Y:S01]  /*c7e0*/  VIADD R13, R8, 0x1 ;  /* 0x00000001080d7836 */ /* 0x000fe20000000000 */
[----:B------:R-:W-:Y:S01]  /*c7f0*/  R2UR UR30, R10 ;  /* 0x000000000a1e72ca */ /* 0x000fe200000e0000 */
[----:B------:R-:W-:Y:S01]  /*c800*/  UMOV UR22, UR14 ;  /* 0x0000000e00167c82 */ /* 0x000fe20008000000 */
[----:B------:R-:W-:Y:S01]  /*c810*/  R2UR UR19, R15 ;  /* 0x000000000f1372ca */ /* 0x000fe200000e0000 */
[----:B------:R-:W-:Y:S01]  /*c820*/  VIADD R15, R11, 0x1 ;  /* 0x000000010b0f7836 */ /* 0x000fe20000000000 */
[----:B------:R-:W-:Y:S01]  /*c830*/  ULDC.64 UR8, c[0x0][0x3c0] ;  /* 0x0000f00000087ab9 */ /* 0x000fe20000000a00 */
[----:B------:R-:W-:Y:S01]  /*c840*/  @P2 IMAD.MOV R15, RZ, RZ, R11 ;  /* 0x000000ffff0f2224 */ /* 0x000fe200078e020b */
[----:B------:R-:W-:Y:S01]  /*c850*/  UIADD3 UR6, UP1, UR28, 0xf0, URZ ;  /* 0x000000f01c067890 */ /* 0x000fe2000ff3e03f */
[----:B------:R-:W-:Y:S01]  /*c860*/  SEL R10, R14, RZ, P2 ;  /* 0x000000ff0e0a7207 */ /* 0x000fe20001000000 */
[----:B------:R-:W-:Y:S01]  /*c870*/  @UP0 ULDC UR10, c[0x0][0x39c] ;  /* 0x0000e700000a0ab9 */ /* 0x000fe20000000800 */
[----:B------:R-:W-:Y:S01]  /*c880*/  @UP0 ULDC UR32, c[0x0][0x3a0] ;  /* 0x0000e80000200ab9 */ /* 0x000fe20000000800 */
[----:B------:R-:W-:Y:S01]  /*c890*/  UIMAD.WIDE.U32 UR10, UR14, UR10, URZ ;  /* 0x0000000a0e0a72a5 */ /* 0x000fe2000f8e003f */
[----:B0-----:R-:W-:Y:S01]  /*c8a0*/  ISETP.NE.AND P3, PT, R15, R16, PT ;  /* 0x000000100f00720c */ /* 0x001fe20003f65270 */
[----:B------:R-:W-:Y:S01]  /*c8b0*/  UIADD3 UR28, UP2, UR28, 0x270, URZ ;  /* 0x000002701c1c7890 */ /* 0x000fe2000ff5e03f */
[----:B------:R-:W-:Y:S01]  /*c8c0*/  SEL R7, R7, RZ, P5 ;  /* 0x000000ff07077207 */ /* 0x000fe20002800000 */
[----:B------:R-:W-:-:S02]  /*c8d0*/  @UP0 USHF.R.U32.HI UR22, URZ, UR32, UR11 ;  /* 0x000000203f160299 */ /* 0x000fc4000801160b */
[----:B------:R-:W-:Y:S01]  /*c8e0*/  UIMAD UR19, UR19, UR8, UR12 ;  /* 0x00000008131372a4 */ /* 0x000fe2000f8e020c */
[----:B------:R-:W-:Y:S01]  /*c8f0*/  R2UR UR12, R11 ;  /* 0x000000000b0c72ca */ /* 0x000fe200000e0000 */
[----:B------:R-:W-:Y:S01]  /*c900*/  UIADD3 UR10, -UR22, URZ, URZ ;  /* 0x0000003f160a7290 */ /* 0x000fe2000fffe13f */
[----:B------:R-:W-:Y:S01]  /*c910*/  SEL R11, R15, RZ, P3 ;  /* 0x000000ff0f0b7207 */ /* 0x000fe20001800000 */
[----:B------:R-:W-:Y:S01]  /*c920*/  UIMAD UR8, UR24, UR25, UR13 ;  /* 0x00000019180872a4 */ /* 0x000fe2000f8e020d */
[----:B------:R-:W-:Y:S01]  /*c930*/  R2UR UR13, R9 ;  /* 0x00000000090d72ca */ /* 0x000fe200000e0000 */
[----:B------:R-:W-:Y:S01]  /*c940*/  UIMAD UR5, UR5, UR10, UR14 ;  /* 0x0000000a050572a4 */ /* 0x000fe2000f8e020e */
[----:B------:R-:W-:Y:S01]  /*c950*/  R2UR UR14, R8 ;  /* 0x00000000080e72ca */ /* 0x000fe200000e0000 */
[----:B------:R-:W-:Y:S01]  /*c960*/  @P3 IMAD.MOV R12, RZ, RZ, R9 ;  /* 0x000000ffff0c3224 */ /* 0x000fe200078e0209 */
[----:B------:R-:W-:Y:S01]  /*c970*/  R2UR UR10, R21 ;  /* 0x00000000150a72ca */ /* 0x000fe200000e0000 */
[----:B------:R-:W-:Y:S01]  /*c980*/  UIMAD UR21, UR5, UR4, UR21 ;  /* 0x00000004051572a4 */ /* 0x000fe2000f8e0215 */
[----:B------:R-:W-:Y:S01]  /*c990*/  SEL R9, RZ, 0x1, P5 ;  /* 0x00000001ff097807 */ /* 0x000fe20002800000 */
[----:B------:R-:W-:Y:S01]  /*c9a0*/  UIADD3.X UR7, URZ, UR29, URZ, UP1, !UPT ;  /* 0x0000001d3f077290 */ /* 0x000fe20008ffe43f */
[----:B------:R-:W-:Y:S01]  /*c9b0*/  ISETP.NE.AND P4, PT, R12, R17, PT ;  /* 0x000000110c00720c */ /* 0x000fe20003f85270 */
[----:B------:R-:W-:Y:S01]  /*c9c0*/  UIMAD UR20, UR8, UR9, UR20 ;  /* 0x00000009081472a4 */ /* 0x000fe2000f8e0214 */
[----:B------:R-:W-:Y:S01]  /*c9d0*/  LOP3.LUT R6, R6, R9, RZ, 0x3c, !PT ;  /* 0x0000000906067212 */ /* 0x000fe200078e3cff */
[----:B------:R-:W-:Y:S01]  /*c9e0*/  UPRMT UR4, UR30, 0x5410, URZ ;  /* 0x000054101e047896 */ /* 0x000fe2000800003f */
[----:B------:R-:W-:Y:S01]  /*c9f0*/  SEL R9, R12, RZ, P4 ;  /* 0x000000ff0c097207 */ /* 0x000fe20002000000 */
[----:B------:R-:W-:-:S02]  /*ca00*/  ULOP3.LUT UR11, UR18, 0x20, UR31, 0xf8, !UPT ;  /* 0x00000020120b7892 */ /* 0x000fc4000f8ef81f */
[----:B------:R-:W-:Y:S02]  /*ca10*/  UIADD3 UR8, UR23, 0x28000, URZ ;  /* 0x0002800017087890 */ /* 0x000fe4000fffe03f */
[----:B------:R-:W-:Y:S01]  /*ca20*/  UIADD3.X UR29, URZ, UR29, URZ, UP2, !UPT ;  /* 0x0000001d3f1d7290 */ /* 0x000fe200097fe43f */
[----:B------:R-:W-:Y:S02]  /*ca30*/  UMOV UR9, UR17 ;  /* 0x0000001100097c82 */ /* 0x000fe40008000000 */
[----:B------:R1:W-:Y:S01]  /*ca40*/  UTMALDG.5D.IM2COL [UR16], [UR6], UR4 ;  /* 0x00000010060073b4 */ /* 0x0003e20008060004 */
[----:B------:R-:W-:-:S04]  /*ca50*/  @P4 IMAD.MOV R13, RZ, RZ, R8 ;  /* 0x000000ffff0d4224 */ /* 0x000fc800078e0208 */
[----:B------:R-:W-:Y:S01]  /*ca60*/  IMAD.MOV.U32 R8, RZ, RZ, R13 ;  /* 0x000000ffff087224 */ /* 0x000fe200078e000d */
[----:B------:R1:W-:Y:S02]  /*ca70*/  UTMALDG.5D.MULTICAST [UR8], [UR28], UR33, desc[UR26] ;  /* 0x00001a081c0073b4 */ /* 0x0003e40008021821 */
[----:B-1----:R-:W-:Y:S05]  /*ca80*/  @P6 BRA `(.L_x_252) ;  /* 0xfffffff800446947 */ /* 0x002fea000383ffff */
.L_x_248:
[----:B------:R-:W-:Y:S01]  /*ca90*/  ISETP.GE.U32.AND P2, PT, R3, 0x5, PT ;  /* 0x000000050300780c */ /* 0x000fe20003f46070 */
[----:B------:R-:W-:Y:S05]  /*caa0*/  WARPSYNC.ALL ;  /* 0x0000000000007948 */ /* 0x000fea0003800000 */
[----:B------:R-:W-:-:S07]  /*cab0*/  ELECT P1, URZ, PT ;  /* 0x00000000003f782f */ /* 0x000fce0003820000 */
[----:B------:R-:W-:-:S05]  /*cac0*/  @P2 IMAD.WIDE.U32 R4, R3, -0x33333333, RZ ;  /* 0xcccccccd03042825 */ /* 0x000fca00078e00ff */
[----:B------:R-:W-:-:S04]  /*cad0*/  @P2 SHF.R.U32.HI R0, RZ, 0x2, R5 ;  /* 0x00000002ff002819 */ /* 0x000fc80000011605 */
[----:B------:R-:W-:-:S04]  /*cae0*/  @P2 LOP3.LUT R0, R0, 0x1, RZ, 0xc0, !PT ;  /* 0x0000000100002812 */ /* 0x000fc800078ec0ff */
[----:B------:R-:W-:Y:S01]  /*caf0*/  @P2 ISETP.NE.U32.AND P0, PT, R0, 0x1, PT ;  /* 0x000000010000280c */ /* 0x000fe20003f05070 */
[----:B------:R-:W-:-:S12]  /*cb00*/  @!P1 EXIT ;  /* 0x000000000000994d */ /* 0x000fd80003800000 */
[----:B------:R-:W-:Y:S01]  /*cb10*/  LOP3.LUT R2, R2, 0x2, RZ, 0xfc, !PT ;  /* 0x0000000202027812 */ /* 0x000fe200078efcff */
[----:B------:R-:W-:Y:S01]  /*cb20*/  IMAD.MOV.U32 R0, RZ, RZ, 0x1 ;  /* 0x00000001ff007424 */ /* 0x000fe200078e00ff */
[----:B------:R-:W-:Y:S02]  /*cb30*/  @P2 ISETP.NE.U32.AND.EX P0, PT, RZ, RZ, PT, P0 ;  /* 0x000000ffff00220c */ /* 0x000fe40003f05100 */
[----:B------:R-:W-:Y:S02]  /*cb40*/  ISETP.NE.AND P1, PT, R2, 0x3, PT ;  /* 0x000000030200780c */ /* 0x000fe40003f25270 */
[----:B------:R-:W-:-:S11]  /*cb50*/  @P2 SEL R0, RZ, 0x1, !P0 ;  /* 0x00000001ff002807 */ /* 0x000fd60004000000 */
[----:B------:R-:W-:Y:S05]  /*cb60*/  @!P1 BRA `(.L_x_253) ;  /* 0x0000000000049947 */ /* 0x000fea0003800000 */
[----:B------:R-:W-:Y:S01]  /*cb70*/  BPT.TRAP 0x1 ;  /* 0x000000040000795c */ /* 0x000fe20000300000 */
.L_x_253:
[----:B0-----:R-:W0:Y:S01]  /*cb80*/  S2R R7, SR_CgaCtaId ;  /* 0x0000000000077919 */ /* 0x001e220000008800 */
[----:B------:R-:W-:Y:S01]  /*cb90*/  IMAD.WIDE.U32 R4, R3, -0x33333333, RZ ;  /* 0xcccccccd03047825 */ /* 0x000fe200078e00ff */
[----:B------:R-:W-:-:S04]  /*cba0*/  MOV R2, 0x400 ;  /* 0x0000040000027802 */ /* 0x000fc80000000f00 */
[----:B------:R-:W-:Y:S02]  /*cbb0*/  SHF.R.U32.HI R4, RZ, 0x2, R5 ;  /* 0x00000002ff047819 */ /* 0x000fe40000011605 */
[----:B------:R-:W-:-:S03]  /*cbc0*/  SHF.L.U32 R5, R0, 0x1f, RZ ;  /* 0x0000001f00057819 */ /* 0x000fc600000006ff */
[----:B------:R-:W-:Y:S01]  /*cbd0*/  IMAD R3, R4, -0x5, R3 ;  /* 0xfffffffb04037824 */ /* 0x000fe200078e0203 */
[----:B0-----:R-:W-:-:S05]  /*cbe0*/  LEA R2, R7, R2, 0x18 ;  /* 0x0000000207027211 */ /* 0x001fca00078ec0ff */
[----:B------:R-:W-:-:S04]  /*cbf0*/  VIADD R2, R2, 0x32028 ;  /* 0x0003202802027836 */ /* 0x000fc80000000000 */
[----:B------:R-:W-:-:S07]  /*cc00*/  IMAD R4, R3, 0x8, R2 ;  /* 0x0000000803047824 */ /* 0x000fce00078e0202 */
.L_x_254:
[----:B0-----:R0:W1:Y:S02]  /*cc10*/  SYNCS.PHASECHK.TRANS64.TRYWAIT P0, [R4+URZ], R5 ;  /* 0x00000005040075a7 */ /* 0x001064000800017f */
[----:B-1----:R-:W-:Y:S05]  /*cc20*/  @!P0 NANOSLEEP.SYNCS 0x989680 ;  /* 0x009896800000895d */ /* 0x002fea0003900000 */
[----:B------:R-:W1:Y:S02]  /*cc30*/  @!P0 SYNCS.PHASECHK.TRANS64 P0, [R4+URZ], R5 ;  /* 0x00000005040085a7 */ /* 0x000e64000800007f */
[----:B-1----:R-:W-:Y:S05]  /*cc40*/  @!P0 BRA `(.L_x_254) ;  /* 0xfffffffc00f08947 */ /* 0x002fea000383ffff */
[----:B------:R-:W-:-:S05]  /*cc50*/  VIADD R3, R3, 0x1 ;  /* 0x0000000103037836 */ /* 0x000fca0000000000 */
[----:B------:R-:W-:-:S04]  /*cc60*/  ISETP.NE.AND P0, PT, R3, 0x5, PT ;  /* 0x000000050300780c */ /* 0x000fc80003f05270 */
[----:B0-----:R-:W-:Y:S02]  /*cc70*/  SEL R5, RZ, 0x1, P0 ;  /* 0x00000001ff057807 */ /* 0x001fe40000000000 */
[----:B------:R-:W-:Y:S02]  /*cc80*/  SEL R3, R3, RZ, P0 ;  /* 0x000000ff03037207 */ /* 0x000fe40000000000 */
[----:B------:R-:W-:-:S03]  /*cc90*/  LOP3.LUT R7, R0, R5, RZ, 0x3c, !PT ;  /* 0x0000000500077212 */ /* 0x000fc600078e3cff */
[----:B------:R-:W-:Y:S01]  /*cca0*/  IMAD R0, R3, 0x8, R2 ;  /* 0x0000000803007824 */ /* 0x000fe200078e0202 */
[----:B------:R-:W-:-:S07]  /*ccb0*/  SHF.L.U32 R5, R7, 0x1f, RZ ;  /* 0x0000001f07057819 */ /* 0x000fce00000006ff */
.L_x_255:
        /* <DEDUP_REMOVED lines=11> */
.L_x_256:
        /* <DEDUP_REMOVED lines=11> */
.L_x_257:
        /* <DEDUP_REMOVED lines=11> */
.L_x_258:
[----:B0-----:R0:W1:Y:S02]  /*ced0*/  SYNCS.PHASECHK.TRANS64.TRYWAIT P0, [R3+URZ], R0 ;  /* 0x00000000030075a7 */ /* 0x001064000800017f */
[----:B-1----:R-:W-:Y:S05]  /*cee0*/  @!P0 NANOSLEEP.SYNCS 0x989680 ;  /* 0x009896800000895d */ /* 0x002fea0003900000 */
[----:B------:R-:W1:Y:S02]  /*cef0*/  @!P0 SYNCS.PHASECHK.TRANS64 P0, [R3+URZ], R0 ;  /* 0x00000000030085a7 */ /* 0x000e64000800007f */
[----:B-1----:R-:W-:Y:S05]  /*cf00*/  @P0 EXIT ;  /* 0x000000000000094d */ /* 0x002fea0003800000 */
[----:B------:R-:W-:Y:S05]  /*cf10*/  BRA `(.L_x_258) ;  /* 0xfffffffc00ec7947 */ /* 0x000fea000383ffff */
.L_x_259:
[----:B------:R-:W-:-:S00]  /*cf20*/  BRA `(.L_x_259) ;  /* 0xfffffffc00fc7947 */ /* 0x000fc0000383ffff */
[----:B------:R-:W-:-:S00]  /*cf30*/  NOP ;  /* 0x0000000000007918 */ /* 0x000fc00000000000 */
        /* <DEDUP_REMOVED lines=12> */
.L_x_260:


//--------------------- .nv.shared._ZN7cutlass13device_kernelINS_4conv6kernel13ConvUniversalINS1_16ConvProblemShapeILNS1_8OperatorE1ELi3EEENS1_10collective14CollectiveConvINS1_46MainloopSm90TmaGmmaWarpSpecializedImplicitGemmILS5_1ELi5ELi3EN4cute5tupleIJNSA_1CILi2EEENSC_ILi1EEESE_EEENS1_36KernelImplicitTmaWarpSpecializedSm90ELi1EEENSB_IJNSC_ILi256EEENSC_ILi64EEENSB_IJSJ_EEEEEENS_6half_tESM_NSA_8TiledMMAINSA_8MMA_AtomIJNSA_4SM904GMMA25MMA_64x64x16_F32F16F16_SSILNSQ_5MajorE0ELSS_1ELNSQ_7ScaleInE1ELST_1EEEEEENSA_6LayoutINSB_IJSE_SE_SE_EEENSB_IJNSC_ILi0EEESY_SY_EEEEENSB_IJNSA_10UnderscoreES11_S11_EEEEENS7_6detail26Sm90ImplicitGemmTileTraitsINSA_20SM90_TMA_LOAD_IM2COLENSA_14ComposedLayoutINSA_7SwizzleILi3ELi4ELi3EEENSA_18smem_ptr_flag_bitsILi16EEENSW_INSB_IJNSB_IJNSC_ILi8EEENSC_ILi32EEEEEENSB_IJSJ_SE_EEENSB_IJSE_NSC_ILi5EEEEEEEEENSB_IJNSB_IJSJ_NSC_ILi512EEEEEENSB_IJSE_SY_EEENSB_IJSY_NSC_ILi16384EEEEEEEEEEEEEvEENS15_INSA_23SM90_TMA_LOAD_MULTICASTENS17_IS19_S1B_NSW_INSB_IJS1F_NSB_IJS1C_S1C_EEES1H_EEENSB_IJS1L_S1K_NSB_IJSY_NSC_ILi4096EEEEEEEEEEEEEvEEEENS_8epilogue10collective6detail29Sm90TmaWarpSpecializedAdapterINS23_15DefaultEpilogueISM_NSB_IJNSB_IJllllEEESE_SY_EEES28_NS22_6thread17LinearCombinationISM_Li1EffLNS29_9ScaleType4KindE0ELNS_15FloatRoundStyleE2ESM_EENS_4gemm15EpilogueDefaultEEEEEvvEEEEvNT_6ParamsE --------------------------
	.section	.nv.shared._ZN7cutlass13device_kernelINS_4conv6kernel13ConvUniversalINS1_16ConvProblemShapeILNS1_8OperatorE1ELi3EEENS1_10collective14CollectiveConvINS1_46MainloopSm90TmaGmmaWarpSpecializedImplicitGemmILS5_1ELi5ELi3EN4cute5tupleIJNSA_1CILi2EEENSC_ILi1EEESE_EEENS1_36KernelImplicitTmaWarpSpecializedSm90ELi1EEENSB_IJNSC_ILi256EEENSC_ILi64EEENSB_IJSJ_EEEEEENS_6half_tESM_NSA_8TiledMMAINSA_8MMA_AtomIJNSA_4SM904GMMA25MMA_64x64x16_F32F16F16_SSILNSQ_5MajorE0ELSS_1ELNSQ_7ScaleInE1ELST_1EEEEEENSA_6LayoutINSB_IJSE_SE_SE_EEENSB_IJNSC_ILi0EEESY_SY_EEEEENSB_IJNSA_10UnderscoreES11_S11_EEEEENS7_6detail26Sm90ImplicitGemmTileTraitsINSA_20SM90_TMA_LOAD_IM2COLENSA_14ComposedLayoutINSA_7SwizzleILi3ELi4ELi3EEENSA_18smem_ptr_flag_bitsILi16EEENSW_INSB_IJNSB_IJNSC_ILi8EEENSC_ILi32EEEEEENSB_IJSJ_SE_EEENSB_IJSE_NSC_ILi5EEEEEEEEENSB_IJNSB_IJSJ_NSC_ILi512EEEEEENSB_IJSE_SY_EEENSB_IJSY_NSC_ILi16384EEEEEEEEEEEEEvEENS15_INSA_23SM90_TMA_LOAD_MULTICASTENS17_IS19_S1B_NSW_INSB_IJS1F_NSB_IJS1C_S1C_EEES1H_EEENSB_IJS1L_S1K_NSB_IJSY_NSC_ILi4096EEEEEEEEEEEEEvEEEENS_8epilogue10collective6detail29Sm90TmaWarpSpecializedAdapterINS23_15DefaultEpilogueISM_NSB_IJNSB_IJllllEEESE_SY_EEES28_NS22_6thread17LinearCombinationISM_Li1EffLNS29_9ScaleType4KindE0ELNS_15FloatRoundStyleE2ESM_EENS_4gemm15EpilogueDefaultEEEEEvvEEEEvNT_6ParamsE,"aw",@nobits
	.sectionflags	@""
	.align	16
	.zero		1024


//--------------------- .nv.shared.reserved.0     --------------------------
	.section	.nv.shared.reserved.0,"aw",@nobits
	.weak		__nv_reservedSMEM_offset_0_alias
	.size		__nv_reservedSMEM_offset_0_alias, 0, 0
	.other		__nv_reservedSMEM_offset_0_alias,@"STO_CUDA_RESERVED_SHARED STV_DEFAULT"
__nv_reservedSMEM_offset_0_alias:
	.zero		0


//--------------------- .nv.global                --------------------------
	.section	.nv.global,"aw",@nobits
.nv.global:
	.type		_ZN39_INTERNAL_c8ef6875_4_k_cu_a84dae94_27434cute1_E,@object
	.size		_ZN39_INTERNAL_c8ef6875_4_k_cu_a84dae94_27434cute1_E,(_ZN39_INTERNAL_c8ef6875_4_k_cu_a84dae94_27434cuda3std3__45__cpo6cbeginE - _ZN39_INTERNAL_c8ef6875_4_k_cu_a84dae94_27434cute1_E)
_ZN39_INTERNAL_c8ef6875_4_k_cu_a84dae94_27434cute1_E:
	.zero		1
	.type		_ZN39_INTERNAL_c8ef6875_4_k_cu_a84dae94_27434cuda3std3__45__cpo6cbeginE,@object
	.size		_ZN39_INTERNAL_c8ef6875_4_k_cu_a84dae94_27434cuda3std3__45__cpo6cbeginE,(_ZN39_INTERNAL_c8ef6875_4_k_cu_a84dae94_27434cuda3std3__48in_placeE - _ZN39_INTERNAL_c8ef6875_4_k_cu_a84dae94_27434cuda3std3__45__cpo6cbeginE)
_ZN39_INTERNAL_c8ef6875_4_k_cu_a84dae94_27434cuda3std3__45__cpo6cbeginE:
	.zero		1
	.type		_ZN39_INTERNAL_c8ef6875_4_k_cu_a84dae94_27434cuda3std3__48in_placeE,@object
	.size		_ZN39_INTERNAL_c8ef6875_4_k_cu_a84dae94_27434cuda3std3__48in_placeE,(_ZN39_INTERNAL_c8ef6875_4_k_cu_a84dae94_27434cuda3std6ranges3__45__cpo9iter_moveE - _ZN39_INTERNAL_c8ef6875_4_k_cu_a84dae94_27434cuda3std3__48in_placeE)
_ZN39_INTERNAL_c8ef6875_4_k_cu_a84dae94_27434cuda3std3__48in_placeE:
	.zero		1
	.type		_ZN39_INTERNAL_c8ef6875_4_k_cu_a84dae94_27434cuda3std6ranges3__45__cpo9iter_moveE,@object
	.size		_ZN39_INTERNAL_c8ef6875_4_k_cu_a84dae94_27434cuda3std6ranges3__45__cpo9iter_moveE,(_ZN39_INTERNAL_c8ef6875_4_k_cu_a84dae94_27434cuda3std3__45__cpo5beginE - _ZN39_INTERNAL_c8ef6875_4_k_cu_a84dae94_27434cuda3std6ranges3__45__cpo9iter_moveE)
_ZN39_INTERNAL_c8ef6875_4_k_cu_a84dae94_27434cuda3std6ranges3__45__cpo9iter_moveE:
	.zero		1
	.type		_ZN39_INTERNAL_c8ef6875_4_k_cu_a84dae94_27434cuda3std3__45__cpo5beginE,@object
	.size		_ZN39_INTERNAL_c8ef6875_4_k_cu_a84dae94_27434cuda3std3__45__cpo5beginE,(_ZN39_INTERNAL_c8ef6875_4_k_cu_a84dae94_27434cuda3std3__441_GLOBAL__N__c8ef6875_4_k_cu_a84dae94_27436ignoreE - _ZN39_INTERNAL_c8ef6875_4_k_cu_a84dae94_27434cuda3std3__45__cpo5beginE)
_ZN39_INTERNAL_c8ef6875_4_k_cu_a84dae94_27434cuda3std3__45__cpo5beginE:
	.zero		1
	.type		_ZN39_INTERNAL_c8ef6875_4_k_cu_a84dae94_27434cuda3std3__441_GLOBAL__N__c8ef6875_4_k_cu_a84dae94_27436ignoreE,@object
	.size		_ZN39_INTERNAL_c8ef6875_4_k_cu_a84dae94_27434cuda3std3__441_GLOBAL__N__c8ef6875_4_k_cu_a84dae94_27436ignoreE,(_ZN39_INTERNAL_c8ef6875_4_k_cu_a84dae94_27434cute7productE - _ZN39_INTERNAL_c8ef6875_4_k_cu_a84dae94_27434cuda3std3__441_GLOBAL__N__c8ef6875_4_k_cu_a84dae94_27436ignoreE)
_ZN39_INTERNAL_c8ef6875_4_k_cu_a84dae94_27434cuda3std3__441_GLOBAL__N__c8ef6875_4_k_cu_a84dae94_27436ignoreE:
	.zero		1
	.type		_ZN39_INTERNAL_c8ef6875_4_k_cu_a84dae94_27434cute7productE,@object
	.size		_ZN39_INTERNAL_c8ef6875_4_k_cu_a84dae94_27434cute7productE,(_ZN39_INTERNAL_c8ef6875_4_k_cu_a84dae94_27434cuda3std3__45__cpo3endE - _ZN39_INTERNAL_c8ef6875_4_k_cu_a84dae94_27434cute7productE)
_ZN39_INTERNAL_c8ef6875_4_k_cu_a84dae94_27434cute7productE:
	.zero		1
	.type		_ZN39_INTERNAL_c8ef6875_4_k_cu_a84dae94_27434cuda3std3__45__cpo3endE,@object
	.size		_ZN39_INTERNAL_c8ef6875_4_k_cu_a84dae94_27434cuda3std3__45__cpo3endE,(_ZN39_INTERNAL_c8ef6875_4_k_cu_a84dae94_27434cuda3std3__419piecewise_constructE - _ZN39_INTERNAL_c8ef6875_4_k_cu_a84dae94_27434cuda3std3__45__cpo3endE)
_ZN39_INTERNAL_c8ef6875_4_k_cu_a84dae94_27434cuda3std3__45__cpo3endE:
	.zero		1
	.type		_ZN39_INTERNAL_c8ef6875_4_k_cu_a84dae94_27434cuda3std3__419piecewise_constructE,@object
	.size		_ZN39_INTERNAL_c8ef6875_4_k_cu_a84dae94_27434cuda3std3__419piecewise_constructE,(_ZN39_INTERNAL_c8ef6875_4_k_cu_a84dae94_27434cuda3std3__45__cpo4cendE - _ZN39_INTERNAL_c8ef6875_4_k_cu_a84dae94_27434cuda3std3__419piecewise_constructE)
_ZN39_INTERNAL_c8ef6875_4_k_cu_a84dae94_27434cuda3std3__419piecewise_constructE:
	.zero		1
	.type		_ZN39_INTERNAL_c8ef6875_4_k_cu_a84dae94_27434cuda3std3__45__cpo4cendE,@object
	.size		_ZN39_INTERNAL_c8ef6875_4_k_cu_a84dae94_27434cuda3std3__45__cpo4cendE,(_ZN39_INTERNAL_c8ef6875_4_k_cu_a84dae94_27434cuda3std6ranges3__45__cpo4swapE - _ZN39_INTERNAL_c8ef6875_4_k_cu_a84dae94_27434cuda3std3__45__cpo4cendE)
_ZN39_INTERNAL_c8ef6875_4_k_cu_a84dae94_27434cuda3std3__45__cpo4cendE:
	.zero		1
	.type		_ZN39_INTERNAL_c8ef6875_4_k_cu_a84dae94_27434cuda3std6ranges3__45__cpo4swapE,@object
	.size		_ZN39_INTERNAL_c8ef6875_4_k_cu_a84dae94_27434cuda3std6ranges3__45__cpo4swapE,(.L_7 - _ZN39_INTERNAL_c8ef6875_4_k_cu_a84dae94_27434cuda3std6ranges3__45__cpo4swapE)
_ZN39_INTERNAL_c8ef6875_4_k_cu_a84dae94_27434cuda3std6ranges3__45__cpo4swapE:
	.zero		1
.L_7:


//--------------------- .nv.constant0._ZN7cutlass13device_kernelINS_4conv6kernel13ConvUniversalINS1_16ConvProblemShapeILNS1_8OperatorE1ELi3EEENS1_10collective14CollectiveConvINS1_46MainloopSm90TmaGmmaWarpSpecializedImplicitGemmILS5_1ELi5ELi3EN4cute5tupleIJNSA_1CILi2EEENSC_ILi1EEESE_EEENS1_36KernelImplicitTmaWarpSpecializedSm90ELi1EEENSB_IJNSC_ILi256EEENSC_ILi64EEENSB_IJSJ_EEEEEENS_6half_tESM_NSA_8TiledMMAINSA_8MMA_AtomIJNSA_4SM904GMMA25MMA_64x64x16_F32F16F16_SSILNSQ_5MajorE0ELSS_1ELNSQ_7ScaleInE1ELST_1EEEEEENSA_6LayoutINSB_IJSE_SE_SE_EEENSB_IJNSC_ILi0EEESY_SY_EEEEENSB_IJNSA_10UnderscoreES11_S11_EEEEENS7_6detail26Sm90ImplicitGemmTileTraitsINSA_20SM90_TMA_LOAD_IM2COLENSA_14ComposedLayoutINSA_7SwizzleILi3ELi4ELi3EEENSA_18smem_ptr_flag_bitsILi16EEENSW_INSB_IJNSB_IJNSC_ILi8EEENSC_ILi32EEEEEENSB_IJSJ_SE_EEENSB_IJSE_NSC_ILi5EEEEEEEEENSB_IJNSB_IJSJ_NSC_ILi512EEEEEENSB_IJSE_SY_EEENSB_IJSY_NSC_ILi16384EEEEEEEEEEEEEvEENS15_INSA_23SM90_TMA_LOAD_MULTICASTENS17_IS19_S1B_NSW_INSB_IJS1F_NSB_IJS1C_S1C_EEES1H_EEENSB_IJS1L_S1K_NSB_IJSY_NSC_ILi4096EEEEEEEEEEEEEvEEEENS_8epilogue10collective6detail29Sm90TmaWarpSpecializedAdapterINS23_15DefaultEpilogueISM_NSB_IJNSB_IJllllEEESE_SY_EEES28_NS22_6thread17LinearCombinationISM_Li1EffLNS29_9ScaleType4KindE0ELNS_15FloatRoundStyleE2ESM_EENS_4gemm15EpilogueDefaultEEEEEvvEEEEvNT_6ParamsE --------------------------
	.section	.nv.constant0._ZN7cutlass13device_kernelINS_4conv6kernel13ConvUniversalINS1_16ConvProblemShapeILNS1_8OperatorE1ELi3EEENS1_10collective14CollectiveConvINS1_46MainloopSm90TmaGmmaWarpSpecializedImplicitGemmILS5_1ELi5ELi3EN4cute5tupleIJNSA_1CILi2EEENSC_ILi1EEESE_EEENS1_36KernelImplicitTmaWarpSpecializedSm90ELi1EEENSB_IJNSC_ILi256EEENSC_ILi64EEENSB_IJSJ_EEEEEENS_6half_tESM_NSA_8TiledMMAINSA_8MMA_AtomIJNSA_4SM904GMMA25MMA_64x64x16_F32F16F16_SSILNSQ_5MajorE0ELSS_1ELNSQ_7ScaleInE1ELST_1EEEEEENSA_6LayoutINSB_IJSE_SE_SE_EEENSB_IJNSC_ILi0EEESY_SY_EEEEENSB_IJNSA_10UnderscoreES11_S11_EEEEENS7_6detail26Sm90ImplicitGemmTileTraitsINSA_20SM90_TMA_LOAD_IM2COLENSA_14ComposedLayoutINSA_7SwizzleILi3ELi4ELi3EEENSA_18smem_ptr_flag_bitsILi16EEENSW_INSB_IJNSB_IJNSC_ILi8EEENSC_ILi32EEEEEENSB_IJSJ_SE_EEENSB_IJSE_NSC_ILi5EEEEEEEEENSB_IJNSB_IJSJ_NSC_ILi512EEEEEENSB_IJSE_SY_EEENSB_IJSY_NSC_ILi16384EEEEEEEEEEEEEvEENS15_INSA_23SM90_TMA_LOAD_MULTICASTENS17_IS19_S1B_NSW_INSB_IJS1F_NSB_IJS1C_S1C_EEES1H_EEENSB_IJS1L_S1K_NSB_IJSY_NSC_ILi4096EEEEEEEEEEEEEvEEEENS_8epilogue10collective6detail29Sm90TmaWarpSpecializedAdapterINS23_15DefaultEpilogueISM_NSB_IJNSB_IJllllEEESE_SY_EEES28_NS22_6thread17LinearCombinationISM_Li1EffLNS29_9ScaleType4KindE0ELNS_15FloatRoundStyleE2ESM_EENS_4gemm15EpilogueDefaultEEEEEvvEEEEvNT_6ParamsE,"a",@progbits
	.sectionflags	@""
	.align	4
.nv.constant0._ZN7cutlass13device_kernelINS_4conv6kernel13ConvUniversalINS1_16ConvProblemShapeILNS1_8OperatorE1ELi3EEENS1_10collective14CollectiveConvINS1_46MainloopSm90TmaGmmaWarpSpecializedImplicitGemmILS5_1ELi5ELi3EN4cute5tupleIJNSA_1CILi2EEENSC_ILi1EEESE_EEENS1_36KernelImplicitTmaWarpSpecializedSm90ELi1EEENSB_IJNSC_ILi256EEENSC_ILi64EEENSB_IJSJ_EEEEEENS_6half_tESM_NSA_8TiledMMAINSA_8MMA_AtomIJNSA_4SM904GMMA25MMA_64x64x16_F32F16F16_SSILNSQ_5MajorE0ELSS_1ELNSQ_7ScaleInE1ELST_1EEEEEENSA_6LayoutINSB_IJSE_SE_SE_EEENSB_IJNSC_ILi0EEESY_SY_EEEEENSB_IJNSA_10UnderscoreES11_S11_EEEEENS7_6detail26Sm90ImplicitGemmTileTraitsINSA_20SM90_TMA_LOAD_IM2COLENSA_14ComposedLayoutINSA_7SwizzleILi3ELi4ELi3EEENSA_18smem_ptr_flag_bitsILi16EEENSW_INSB_IJNSB_IJNSC_ILi8EEENSC_ILi32EEEEEENSB_IJSJ_SE_EEENSB_IJSE_NSC_ILi5EEEEEEEEENSB_IJNSB_IJSJ_NSC_ILi512EEEEEENSB_IJSE_SY_EEENSB_IJSY_NSC_ILi16384EEEEEEEEEEEEEvEENS15_INSA_23SM90_TMA_LOAD_MULTICASTENS17_IS19_S1B_NSW_INSB_IJS1F_NSB_IJS1C_S1C_EEES1H_EEENSB_IJS1L_S1K_NSB_IJSY_NSC_ILi4096EEEEEEEEEEEEEvEEEENS_8epilogue10collective6detail29Sm90TmaWarpSpecializedAdapterINS23_15DefaultEpilogueISM_NSB_IJNSB_IJllllEEESE_SY_EEES28_NS22_6thread17LinearCombinationISM_Li1EffLNS29_9ScaleType4KindE0ELNS_15FloatRoundStyleE2ESM_EENS_4gemm15EpilogueDefaultEEEEEvvEEEEvNT_6ParamsE:
	.zero		1664


//--------------------- SYMBOLS --------------------------

	.type		.nv.reservedSmem.offset0,@object
	.size		.nv.reservedSmem.offset0,0x4
